//
// Generated by NVIDIA NVVM Compiler
//
// Compiler Build ID: CL-36424714
// Cuda compilation tools, release 13.0, V13.0.88
// Based on NVVM 20.0.0
//

.version 9.0
.target sm_100
.address_size 64

	// .globl	_Z21kernel_internalMemcpyPfPKfjj

.visible .entry _Z21kernel_internalMemcpyPfPKfjj(
	.param .u64 .ptr .align 1 _Z21kernel_internalMemcpyPfPKfjj_param_0,
	.param .u64 .ptr .align 1 _Z21kernel_internalMemcpyPfPKfjj_param_1,
	.param .u32 _Z21kernel_internalMemcpyPfPKfjj_param_2,
	.param .u32 _Z21kernel_internalMemcpyPfPKfjj_param_3
)
{
	.reg .pred 	%p<7>;
	.reg .b32 	%r<33>;
	.reg .b32 	%f<6>;
	.reg .b64 	%rd<18>;

	ld.param.u64 	%rd3, [_Z21kernel_internalMemcpyPfPKfjj_param_0];
	ld.param.u64 	%rd4, [_Z21kernel_internalMemcpyPfPKfjj_param_1];
	ld.param.u32 	%r13, [_Z21kernel_internalMemcpyPfPKfjj_param_2];
	ld.param.u32 	%r14, [_Z21kernel_internalMemcpyPfPKfjj_param_3];
	cvta.to.global.u64 	%rd1, %rd3;
	cvta.to.global.u64 	%rd2, %rd4;
	mov.u32 	%r15, %ntid.x;
	mov.u32 	%r16, %ctaid.x;
	mov.u32 	%r17, %tid.x;
	mad.lo.s32 	%r31, %r15, %r16, %r17;
	mov.u32 	%r18, %nctaid.x;
	mul.lo.s32 	%r2, %r15, %r18;
	mul.lo.s32 	%r3, %r14, %r13;
	setp.ge.s32 	%p1, %r31, %r3;
	@%p1 bra 	$L__BB0_7;
	add.s32 	%r19, %r31, %r2;
	max.s32 	%r20, %r3, %r19;
	setp.lt.s32 	%p2, %r19, %r3;
	selp.u32 	%r21, 1, 0, %p2;
	add.s32 	%r22, %r19, %r21;
	sub.s32 	%r23, %r20, %r22;
	div.u32 	%r24, %r23, %r2;
	add.s32 	%r4, %r24, %r21;
	and.b32  	%r25, %r4, 3;
	setp.eq.s32 	%p3, %r25, 3;
	@%p3 bra 	$L__BB0_4;
	add.s32 	%r26, %r4, 1;
	and.b32  	%r27, %r26, 3;
	neg.s32 	%r29, %r27;
$L__BB0_3:
	.pragma "nounroll";
	mul.wide.s32 	%rd5, %r31, 4;
	add.s64 	%rd6, %rd1, %rd5;
	add.s64 	%rd7, %rd2, %rd5;
	ld.global.f32 	%f1, [%rd7];
	st.global.f32 	[%rd6], %f1;
	add.s32 	%r31, %r31, %r2;
	add.s32 	%r29, %r29, 1;
	setp.ne.s32 	%p4, %r29, 0;
	@%p4 bra 	$L__BB0_3;
$L__BB0_4:
	setp.lt.u32 	%p5, %r4, 3;
	@%p5 bra 	$L__BB0_7;
	mul.wide.s32 	%rd11, %r2, 4;
	shl.b32 	%r28, %r2, 2;
$L__BB0_6:
	mul.wide.s32 	%rd8, %r31, 4;
	add.s64 	%rd9, %rd2, %rd8;
	ld.global.f32 	%f2, [%rd9];
	add.s64 	%rd10, %rd1, %rd8;
	st.global.f32 	[%rd10], %f2;
	add.s64 	%rd12, %rd9, %rd11;
	ld.global.f32 	%f3, [%rd12];
	add.s64 	%rd13, %rd10, %rd11;
	st.global.f32 	[%rd13], %f3;
	add.s64 	%rd14, %rd12, %rd11;
	ld.global.f32 	%f4, [%rd14];
	add.s64 	%rd15, %rd13, %rd11;
	st.global.f32 	[%rd15], %f4;
	add.s64 	%rd16, %rd14, %rd11;
	ld.global.f32 	%f5, [%rd16];
	add.s64 	%rd17, %rd15, %rd11;
	st.global.f32 	[%rd17], %f5;
	add.s32 	%r31, %r28, %r31;
	setp.lt.s32 	%p6, %r31, %r3;
	@%p6 bra 	$L__BB0_6;
$L__BB0_7:
	ret;

}
	// .globl	_Z15kernel_convolvePKfS0_Pfjj
.visible .entry _Z15kernel_convolvePKfS0_Pfjj(
	.param .u64 .ptr .align 1 _Z15kernel_convolvePKfS0_Pfjj_param_0,
	.param .u64 .ptr .align 1 _Z15kernel_convolvePKfS0_Pfjj_param_1,
	.param .u64 .ptr .align 1 _Z15kernel_convolvePKfS0_Pfjj_param_2,
	.param .u32 _Z15kernel_convolvePKfS0_Pfjj_param_3,
	.param .u32 _Z15kernel_convolvePKfS0_Pfjj_param_4
)
{
	.reg .pred 	%p<7>;
	.reg .b32 	%r<29>;
	.reg .b32 	%f<7>;
	.reg .b64 	%rd<15>;

	ld.param.u64 	%rd5, [_Z15kernel_convolvePKfS0_Pfjj_param_0];
	ld.param.u64 	%rd6, [_Z15kernel_convolvePKfS0_Pfjj_param_1];
	ld.param.u64 	%rd7, [_Z15kernel_convolvePKfS0_Pfjj_param_2];
	ld.param.u32 	%r13, [_Z15kernel_convolvePKfS0_Pfjj_param_3];
	ld.param.u32 	%r14, [_Z15kernel_convolvePKfS0_Pfjj_param_4];
	cvta.to.global.u64 	%rd1, %rd7;
	mov.u32 	%r15, %ntid.x;
	mov.u32 	%r16, %ctaid.x;
	mov.u32 	%r17, %tid.x;
	mad.lo.s32 	%r25, %r15, %r16, %r17;
	mov.u32 	%r18, %nctaid.x;
	mul.lo.s32 	%r2, %r15, %r18;
	mul.lo.s32 	%r3, %r14, %r13;
	setp.ge.s32 	%p1, %r25, %r3;
	@%p1 bra 	$L__BB1_9;
	setp.eq.s32 	%p2, %r14, 0;
	@%p2 bra 	$L__BB1_2;
	bra.uni 	$L__BB1_3;
$L__BB1_2:
	mul.wide.s32 	%rd13, %r25, 4;
	add.s64 	%rd14, %rd1, %rd13;
	mov.b32 	%r24, 0;
	st.global.u32 	[%rd14], %r24;
	add.s32 	%r25, %r25, %r2;
	setp.lt.s32 	%p6, %r25, %r3;
	@%p6 bra 	$L__BB1_2;
	bra.uni 	$L__BB1_9;
$L__BB1_3:
	mul.wide.s32 	%rd8, %r25, 4;
	add.s64 	%rd2, %rd1, %rd8;
	mov.b32 	%r27, 0;
	st.global.u32 	[%rd2], %r27;
	rem.u32 	%r20, %r25, %r13;
	mul.lo.s32 	%r21, %r20, %r13;
	sub.s32 	%r7, %r25, %r21;
$L__BB1_4:
	setp.ge.u32 	%p3, %r7, %r13;
	@%p3 bra 	$L__BB1_7;
	cvta.to.global.u64 	%rd3, %rd5;
	cvta.to.global.u64 	%rd4, %rd6;
	mov.b32 	%r28, 0;
	mov.f32 	%f6, 0f00000000;
$L__BB1_6:
	mul.wide.u32 	%rd9, %r28, 4;
	add.s64 	%rd10, %rd3, %rd9;
	ld.global.f32 	%f4, [%rd10];
	sub.s32 	%r23, %r25, %r28;
	mul.wide.u32 	%rd11, %r23, 4;
	add.s64 	%rd12, %rd4, %rd11;
	ld.global.f32 	%f5, [%rd12];
	fma.rn.f32 	%f6, %f4, %f5, %f6;
	st.global.f32 	[%rd2], %f6;
	add.s32 	%r28, %r28, 1;
	bra.uni 	$L__BB1_6;
$L__BB1_7:
	add.s32 	%r27, %r27, 1;
	setp.ne.s32 	%p4, %r27, %r14;
	@%p4 bra 	$L__BB1_4;
	add.s32 	%r25, %r25, %r2;
	setp.lt.s32 	%p5, %r25, %r3;
	@%p5 bra 	$L__BB1_3;
$L__BB1_9:
	ret;

}
	// .globl	_Z26kernel_elementWiseDivisionPKfS0_Pfjj
.visible .entry _Z26kernel_elementWiseDivisionPKfS0_Pfjj(
	.param .u64 .ptr .align 1 _Z26kernel_elementWiseDivisionPKfS0_Pfjj_param_0,
	.param .u64 .ptr .align 1 _Z26kernel_elementWiseDivisionPKfS0_Pfjj_param_1,
	.param .u64 .ptr .align 1 _Z26kernel_elementWiseDivisionPKfS0_Pfjj_param_2,
	.param .u32 _Z26kernel_elementWiseDivisionPKfS0_Pfjj_param_3,
	.param .u32 _Z26kernel_elementWiseDivisionPKfS0_Pfjj_param_4
)
{
	.reg .pred 	%p<4>;
	.reg .b32 	%r<14>;
	.reg .b32 	%f<7>;
	.reg .b64 	%rd<13>;

	ld.param.u64 	%rd4, [_Z26kernel_elementWiseDivisionPKfS0_Pfjj_param_0];
	ld.param.u64 	%rd5, [_Z26kernel_elementWiseDivisionPKfS0_Pfjj_param_1];
	ld.param.u64 	%rd6, [_Z26kernel_elementWiseDivisionPKfS0_Pfjj_param_2];
	ld.param.u32 	%r7, [_Z26kernel_elementWiseDivisionPKfS0_Pfjj_param_3];
	ld.param.u32 	%r8, [_Z26kernel_elementWiseDivisionPKfS0_Pfjj_param_4];
	mov.u32 	%r1, %ntid.x;
	mov.u32 	%r9, %ctaid.x;
	mov.u32 	%r10, %tid.x;
	mad.lo.s32 	%r13, %r1, %r9, %r10;
	mul.lo.s32 	%r11, %r7, %r8;
	mul.lo.s32 	%r3, %r11, 3;
	setp.ge.s32 	%p1, %r13, %r3;
	@%p1 bra 	$L__BB2_5;
	mov.u32 	%r12, %nctaid.x;
	mul.lo.s32 	%r4, %r1, %r12;
	cvta.to.global.u64 	%rd1, %rd5;
	cvta.to.global.u64 	%rd2, %rd4;
	cvta.to.global.u64 	%rd3, %rd6;
$L__BB2_2:
	mul.wide.s32 	%rd7, %r13, 4;
	add.s64 	%rd8, %rd1, %rd7;
	ld.global.f32 	%f1, [%rd8];
	setp.eq.f32 	%p2, %f1, 0f00000000;
	mov.f32 	%f6, 0f4E6E6B28;
	@%p2 bra 	$L__BB2_4;
	add.s64 	%rd10, %rd2, %rd7;
	ld.global.f32 	%f5, [%rd10];
	div.rn.f32 	%f6, %f5, %f1;
$L__BB2_4:
	add.s64 	%rd12, %rd3, %rd7;
	st.global.f32 	[%rd12], %f6;
	add.s32 	%r13, %r13, %r4;
	setp.lt.s32 	%p3, %r13, %r3;
	@%p3 bra 	$L__BB2_2;
$L__BB2_5:
	ret;

}
	// .globl	_Z32kernel_elementWiseMultiplicationPKfS0_Pfjj
.visible .entry _Z32kernel_elementWiseMultiplicationPKfS0_Pfjj(
	.param .u64 .ptr .align 1 _Z32kernel_elementWiseMultiplicationPKfS0_Pfjj_param_0,
	.param .u64 .ptr .align 1 _Z32kernel_elementWiseMultiplicationPKfS0_Pfjj_param_1,
	.param .u64 .ptr .align 1 _Z32kernel_elementWiseMultiplicationPKfS0_Pfjj_param_2,
	.param .u32 _Z32kernel_elementWiseMultiplicationPKfS0_Pfjj_param_3,
	.param .u32 _Z32kernel_elementWiseMultiplicationPKfS0_Pfjj_param_4
)
{
	.reg .pred 	%p<7>;
	.reg .b32 	%r<34>;
	.reg .b32 	%f<16>;
	.reg .b64 	%rd<25>;

	ld.param.u64 	%rd4, [_Z32kernel_elementWiseMultiplicationPKfS0_Pfjj_param_0];
	ld.param.u64 	%rd5, [_Z32kernel_elementWiseMultiplicationPKfS0_Pfjj_param_1];
	ld.param.u64 	%rd6, [_Z32kernel_elementWiseMultiplicationPKfS0_Pfjj_param_2];
	ld.param.u32 	%r13, [_Z32kernel_elementWiseMultiplicationPKfS0_Pfjj_param_3];
	ld.param.u32 	%r14, [_Z32kernel_elementWiseMultiplicationPKfS0_Pfjj_param_4];
	cvta.to.global.u64 	%rd1, %rd6;
	cvta.to.global.u64 	%rd2, %rd5;
	cvta.to.global.u64 	%rd3, %rd4;
	mov.u32 	%r15, %ntid.x;
	mov.u32 	%r16, %ctaid.x;
	mov.u32 	%r17, %tid.x;
	mad.lo.s32 	%r32, %r15, %r16, %r17;
	mov.u32 	%r18, %nctaid.x;
	mul.lo.s32 	%r2, %r15, %r18;
	mul.lo.s32 	%r19, %r13, %r14;
	mul.lo.s32 	%r3, %r19, 3;
	setp.ge.s32 	%p1, %r32, %r3;
	@%p1 bra 	$L__BB3_7;
	add.s32 	%r20, %r32, %r2;
	max.s32 	%r21, %r3, %r20;
	setp.lt.s32 	%p2, %r20, %r3;
	selp.u32 	%r22, 1, 0, %p2;
	add.s32 	%r23, %r20, %r22;
	sub.s32 	%r24, %r21, %r23;
	div.u32 	%r25, %r24, %r2;
	add.s32 	%r4, %r25, %r22;
	and.b32  	%r26, %r4, 3;
	setp.eq.s32 	%p3, %r26, 3;
	@%p3 bra 	$L__BB3_4;
	add.s32 	%r27, %r4, 1;
	and.b32  	%r28, %r27, 3;
	neg.s32 	%r30, %r28;
$L__BB3_3:
	.pragma "nounroll";
	mul.wide.s32 	%rd7, %r32, 4;
	add.s64 	%rd8, %rd1, %rd7;
	add.s64 	%rd9, %rd2, %rd7;
	add.s64 	%rd10, %rd3, %rd7;
	ld.global.f32 	%f1, [%rd10];
	ld.global.f32 	%f2, [%rd9];
	mul.f32 	%f3, %f1, %f2;
	st.global.f32 	[%rd8], %f3;
	add.s32 	%r32, %r32, %r2;
	add.s32 	%r30, %r30, 1;
	setp.ne.s32 	%p4, %r30, 0;
	@%p4 bra 	$L__BB3_3;
$L__BB3_4:
	setp.lt.u32 	%p5, %r4, 3;
	@%p5 bra 	$L__BB3_7;
	mul.wide.s32 	%rd15, %r2, 4;
	shl.b32 	%r29, %r2, 2;
$L__BB3_6:
	mul.wide.s32 	%rd11, %r32, 4;
	add.s64 	%rd12, %rd3, %rd11;
	ld.global.f32 	%f4, [%rd12];
	add.s64 	%rd13, %rd2, %rd11;
	ld.global.f32 	%f5, [%rd13];
	mul.f32 	%f6, %f4, %f5;
	add.s64 	%rd14, %rd1, %rd11;
	st.global.f32 	[%rd14], %f6;
	add.s64 	%rd16, %rd12, %rd15;
	ld.global.f32 	%f7, [%rd16];
	add.s64 	%rd17, %rd13, %rd15;
	ld.global.f32 	%f8, [%rd17];
	mul.f32 	%f9, %f7, %f8;
	add.s64 	%rd18, %rd14, %rd15;
	st.global.f32 	[%rd18], %f9;
	add.s64 	%rd19, %rd16, %rd15;
	ld.global.f32 	%f10, [%rd19];
	add.s64 	%rd20, %rd17, %rd15;
	ld.global.f32 	%f11, [%rd20];
	mul.f32 	%f12, %f10, %f11;
	add.s64 	%rd21, %rd18, %rd15;
	st.global.f32 	[%rd21], %f12;
	add.s64 	%rd22, %rd19, %rd15;
	ld.global.f32 	%f13, [%rd22];
	add.s64 	%rd23, %rd20, %rd15;
	ld.global.f32 	%f14, [%rd23];
	mul.f32 	%f15, %f13, %f14;
	add.s64 	%rd24, %rd21, %rd15;
	st.global.f32 	[%rd24], %f15;
	add.s32 	%r32, %r29, %r32;
	setp.lt.s32 	%p6, %r32, %r3;
	@%p6 bra 	$L__BB3_6;
$L__BB3_7:
	ret;

}


// ===== COMPILED SASS (sm_100) =====

	.target	sm_100

	.elftype	@"ET_EXEC"


//--------------------- .note.nv.tkinfo           --------------------------
	.section	.note.nv.tkinfo,"",@"SHT_NOTE"
	.sectionflags	@"SHF_NOTE_NV_TKINFO"
	.tkinfo
        /*0018*/ 	.word	0x00000002
        /*0030*/ 	.string	""
        /*0030*/ 	.string	"ptxas"
        /*0030*/ 	.string	"Cuda compilation tools, release 13.0, V13.0.88"
        /*0030*/ 	.string	"Build cuda_13.0.r13.0/compiler.36424714_0"
        /*0030*/ 	.string	"-arch sm_100 -m 64 "



//--------------------- .note.nv.cuinfo           --------------------------
	.section	.note.nv.cuinfo,"",@"SHT_NOTE"
	.sectionflags	@"SHF_NOTE_NV_CUINFO"
        /*0018*/ 	.short	0x0002
        /*001a*/ 	.short	0x0064
        /*001c*/ 	.short	0x0082
	.zero		2


//--------------------- .nv.info                  --------------------------
	.section	.nv.info,"",@"SHT_CUDA_INFO"
	.align	4


	//----- nvinfo : EIATTR_REGCOUNT
	.align		4
        /*0000*/ 	.byte	0x04, 0x2f
        /*0002*/ 	.short	(.L_1 - .L_0)
	.align		4
.L_0:
        /*0004*/ 	.word	index@(_Z21kernel_internalMemcpyPfPKfjj)
        /*0008*/ 	.word	0x0000001e


	//----- nvinfo : EIATTR_FRAME_SIZE
	.align		4
.L_1:
        /*000c*/ 	.byte	0x04, 0x11
        /*000e*/ 	.short	(.L_3 - .L_2)
	.align		4
.L_2:
        /*0010*/ 	.word	index@(_Z21kernel_internalMemcpyPfPKfjj)
        /*0014*/ 	.word	0x00000000


	//----- nvinfo : EIATTR_REGCOUNT
	.align		4
.L_3:
        /*0018*/ 	.byte	0x04, 0x2f
        /*001a*/ 	.short	(.L_5 - .L_4)
	.align		4
.L_4:
        /*001c*/ 	.word	index@(_Z15kernel_convolvePKfS0_Pfjj)
        /*0020*/ 	.word	0x00000012


	//----- nvinfo : EIATTR_FRAME_SIZE
	.align		4
.L_5:
        /*0024*/ 	.byte	0x04, 0x11
        /*0026*/ 	.short	(.L_7 - .L_6)
	.align		4
.L_6:
        /*0028*/ 	.word	index@(_Z15kernel_convolvePKfS0_Pfjj)
        /*002c*/ 	.word	0x00000000


	//----- nvinfo : EIATTR_REGCOUNT
	.align		4
.L_7:
        /*0030*/ 	.byte	0x04, 0x2f
        /*0032*/ 	.short	(.L_9 - .L_8)
	.align		4
.L_8:
        /*0034*/ 	.word	index@(_Z26kernel_elementWiseDivisionPKfS0_Pfjj)
        /*0038*/ 	.word	0x00000018


	//----- nvinfo : EIATTR_FRAME_SIZE
	.align		4
.L_9:
        /*003c*/ 	.byte	0x04, 0x11
        /*003e*/ 	.short	(.L_11 - .L_10)
	.align		4
.L_10:
        /*0040*/ 	.word	index@($__internal_0_$__cuda_sm3x_div_rn_noftz_f32_slowpath)
        /*0044*/ 	.word	0x00000000


	//----- nvinfo : EIATTR_FRAME_SIZE
	.align		4
.L_11:
        /*0048*/ 	.byte	0x04, 0x11
        /*004a*/ 	.short	(.L_13 - .L_12)
	.align		4
.L_12:
        /*004c*/ 	.word	index@(_Z26kernel_elementWiseDivisionPKfS0_Pfjj)
        /*0050*/ 	.word	0x00000000


	//----- nvinfo : EIATTR_REGCOUNT
	.align		4
.L_13:
        /*0054*/ 	.byte	0x04, 0x2f
        /*0056*/ 	.short	(.L_15 - .L_14)
	.align		4
.L_14:
        /*0058*/ 	.word	index@(_Z32kernel_elementWiseMultiplicationPKfS0_Pfjj)
        /*005c*/ 	.word	0x0000001a


	//----- nvinfo : EIATTR_FRAME_SIZE
	.align		4
.L_15:
        /*0060*/ 	.byte	0x04, 0x11
        /*0062*/ 	.short	(.L_17 - .L_16)
	.align		4
.L_16:
        /*0064*/ 	.word	index@(_Z32kernel_elementWiseMultiplicationPKfS0_Pfjj)
        /*0068*/ 	.word	0x00000000


	//----- nvinfo : EIATTR_MIN_STACK_SIZE
	.align		4
.L_17:
        /*006c*/ 	.byte	0x04, 0x12
        /*006e*/ 	.short	(.L_19 - .L_18)
	.align		4
.L_18:
        /*0070*/ 	.word	index@(_Z32kernel_elementWiseMultiplicationPKfS0_Pfjj)
        /*0074*/ 	.word	0x00000000


	//----- nvinfo : EIATTR_MIN_STACK_SIZE
	.align		4
.L_19:
        /*0078*/ 	.byte	0x04, 0x12
        /*007a*/ 	.short	(.L_21 - .L_20)
	.align		4
.L_20:
        /*007c*/ 	.word	index@(_Z26kernel_elementWiseDivisionPKfS0_Pfjj)
        /*0080*/ 	.word	0x00000000


	//----- nvinfo : EIATTR_MIN_STACK_SIZE
	.align		4
.L_21:
        /*0084*/ 	.byte	0x04, 0x12
        /*0086*/ 	.short	(.L_23 - .L_22)
	.align		4
.L_22:
        /*0088*/ 	.word	index@(_Z15kernel_convolvePKfS0_Pfjj)
        /*008c*/ 	.word	0x00000000


	//----- nvinfo : EIATTR_MIN_STACK_SIZE
	.align		4
.L_23:
        /*0090*/ 	.byte	0x04, 0x12
        /*0092*/ 	.short	(.L_25 - .L_24)
	.align		4
.L_24:
        /*0094*/ 	.word	index@(_Z21kernel_internalMemcpyPfPKfjj)
        /*0098*/ 	.word	0x00000000
.L_25:


//--------------------- .nv.compat                --------------------------
	.section	.nv.compat,"",@"SHT_CUDA_COMPAT_INFO"
	.align	4
        /*0000*/ 	.byte	0x02, 0x09, 0x00, 0x00, 0x02, 0x02, 0x01, 0x00, 0x02, 0x05, 0x05, 0x00, 0x03, 0x07, 0x01, 0x01
        /*0010*/ 	.byte	0x02, 0x03, 0x00, 0x00, 0x02, 0x06, 0x01, 0x00, 0x04, 0x0b, 0x08, 0x00, 0x01, 0x00, 0x00, 0x00
        /*0020*/ 	.byte	0x00, 0x00, 0x00, 0x00


//--------------------- .nv.info._Z32kernel_elementWiseMultiplicationPKfS0_Pfjj --------------------------
	.section	.nv.info._Z32kernel_elementWiseMultiplicationPKfS0_Pfjj,"",@"SHT_CUDA_INFO"
	.sectionflags	@""
	.align	4


	//----- nvinfo : EIATTR_CUDA_API_VERSION
	.align		4
        /*0000*/ 	.byte	0x04, 0x37
        /*0002*/ 	.short	(.L_27 - .L_26)
.L_26:
        /*0004*/ 	.word	0x00000082


	//----- nvinfo : EIATTR_KPARAM_INFO
	.align		4
.L_27:
        /*0008*/ 	.byte	0x04, 0x17
        /*000a*/ 	.short	(.L_29 - .L_28)
.L_28:
        /*000c*/ 	.word	0x00000000
        /*0010*/ 	.short	0x0004
        /*0012*/ 	.short	0x001c
        /*0014*/ 	.byte	0x00, 0xf0, 0x11, 0x00


	//----- nvinfo : EIATTR_KPARAM_INFO
	.align		4
.L_29:
        /*0018*/ 	.byte	0x04, 0x17
        /*001a*/ 	.short	(.L_31 - .L_30)
.L_30:
        /*001c*/ 	.word	0x00000000
        /*0020*/ 	.short	0x0003
        /*0022*/ 	.short	0x0018
        /*0024*/ 	.byte	0x00, 0xf0, 0x11, 0x00


	//----- nvinfo : EIATTR_KPARAM_INFO
	.align		4
.L_31:
        /*0028*/ 	.byte	0x04, 0x17
        /*002a*/ 	.short	(.L_33 - .L_32)
.L_32:
        /*002c*/ 	.word	0x00000000
        /*0030*/ 	.short	0x0002
        /*0032*/ 	.short	0x0010
        /*0034*/ 	.byte	0x00, 0xf5, 0x21, 0x00


	//----- nvinfo : EIATTR_KPARAM_INFO
	.align		4
.L_33:
        /*0038*/ 	.byte	0x04, 0x17
        /*003a*/ 	.short	(.L_35 - .L_34)
.L_34:
        /*003c*/ 	.word	0x00000000
        /*0040*/ 	.short	0x0001
        /*0042*/ 	.short	0x0008
        /*0044*/ 	.byte	0x00, 0xf5, 0x21, 0x00


	//----- nvinfo : EIATTR_KPARAM_INFO
	.align		4
.L_35:
        /*0048*/ 	.byte	0x04, 0x17
        /*004a*/ 	.short	(.L_37 - .L_36)
.L_36:
        /*004c*/ 	.word	0x00000000
        /*0050*/ 	.short	0x0000
        /*0052*/ 	.short	0x0000
        /*0054*/ 	.byte	0x00, 0xf5, 0x21, 0x00


	//----- nvinfo : EIATTR_SPARSE_MMA_MASK
	.align		4
.L_37:
        /*0058*/ 	.byte	0x03, 0x50
        /*005a*/ 	.short	0x0000


	//----- nvinfo : EIATTR_MAXREG_COUNT
	.align		4
        /*005c*/ 	.byte	0x03, 0x1b
        /*005e*/ 	.short	0x00ff


	//----- nvinfo : EIATTR_MERCURY_ISA_VERSION
	.align		4
        /*0060*/ 	.byte	0x03, 0x5f
        /*0062*/ 	.short	0x0101


	//----- nvinfo : EIATTR_VRC_CTA_INIT_COUNT
	.align		4
        /*0064*/ 	.byte	0x02, 0x4a
	.zero		1
	.zero		1


	//----- nvinfo : EIATTR_EXIT_INSTR_OFFSETS
	.align		4
        /*0068*/ 	.byte	0x04, 0x1c
        /*006a*/ 	.short	(.L_39 - .L_38)


	//   ....[0]....
.L_38:
        /*006c*/ 	.word	0x000000b0


	//   ....[1]....
        /*0070*/ 	.word	0x000003c0


	//   ....[2]....
        /*0074*/ 	.word	0x000005f0


	//----- nvinfo : EIATTR_CRS_STACK_SIZE
	.align		4
.L_39:
        /*0078*/ 	.byte	0x04, 0x1e
        /*007a*/ 	.short	(.L_41 - .L_40)
.L_40:
        /*007c*/ 	.word	0x00000000


	//----- nvinfo : EIATTR_CBANK_PARAM_SIZE
	.align		4
.L_41:
        /*0080*/ 	.byte	0x03, 0x19
        /*0082*/ 	.short	0x0020


	//----- nvinfo : EIATTR_PARAM_CBANK
	.align		4
        /*0084*/ 	.byte	0x04, 0x0a
        /*0086*/ 	.short	(.L_43 - .L_42)
	.align		4
.L_42:
        /*0088*/ 	.word	index@(.nv.constant0._Z32kernel_elementWiseMultiplicationPKfS0_Pfjj)
        /*008c*/ 	.short	0x0380
        /*008e*/ 	.short	0x0020


	//----- nvinfo : EIATTR_SW_WAR
	.align		4
.L_43:
        /*0090*/ 	.byte	0x04, 0x36
        /*0092*/ 	.short	(.L_45 - .L_44)
.L_44:
        /*0094*/ 	.word	0x00000008
.L_45:


//--------------------- .nv.info._Z26kernel_elementWiseDivisionPKfS0_Pfjj --------------------------
	.section	.nv.info._Z26kernel_elementWiseDivisionPKfS0_Pfjj,"",@"SHT_CUDA_INFO"
	.sectionflags	@""
	.align	4


	//----- nvinfo : EIATTR_CUDA_API_VERSION
	.align		4
        /*0000*/ 	.byte	0x04, 0x37
        /*0002*/ 	.short	(.L_47 - .L_46)
.L_46:
        /*0004*/ 	.word	0x00000082


	//----- nvinfo : EIATTR_KPARAM_INFO
	.align		4
.L_47:
        /*0008*/ 	.byte	0x04, 0x17
        /*000a*/ 	.short	(.L_49 - .L_48)
.L_48:
        /*000c*/ 	.word	0x00000000
        /*0010*/ 	.short	0x0004
        /*0012*/ 	.short	0x001c
        /*0014*/ 	.byte	0x00, 0xf0, 0x11, 0x00


	//----- nvinfo : EIATTR_KPARAM_INFO
	.align		4
.L_49:
        /*0018*/ 	.byte	0x04, 0x17
        /*001a*/ 	.short	(.L_51 - .L_50)
.L_50:
        /*001c*/ 	.word	0x00000000
        /*0020*/ 	.short	0x0003
        /*0022*/ 	.short	0x0018
        /*0024*/ 	.byte	0x00, 0xf0, 0x11, 0x00


	//----- nvinfo : EIATTR_KPARAM_INFO
	.align		4
.L_51:
        /*0028*/ 	.byte	0x04, 0x17
        /*002a*/ 	.short	(.L_53 - .L_52)
.L_52:
        /*002c*/ 	.word	0x00000000
        /*0030*/ 	.short	0x0002
        /*0032*/ 	.short	0x0010
        /*0034*/ 	.byte	0x00, 0xf5, 0x21, 0x00


	//----- nvinfo : EIATTR_KPARAM_INFO
	.align		4
.L_53:
        /*0038*/ 	.byte	0x04, 0x17
        /*003a*/ 	.short	(.L_55 - .L_54)
.L_54:
        /*003c*/ 	.word	0x00000000
        /*0040*/ 	.short	0x0001
        /*0042*/ 	.short	0x0008
        /*0044*/ 	.byte	0x00, 0xf5, 0x21, 0x00


	//----- nvinfo : EIATTR_KPARAM_INFO
	.align		4
.L_55:
        /*0048*/ 	.byte	0x04, 0x17
        /*004a*/ 	.short	(.L_57 - .L_56)
.L_56:
        /*004c*/ 	.word	0x00000000
        /*0050*/ 	.short	0x0000
        /*0052*/ 	.short	0x0000
        /*0054*/ 	.byte	0x00, 0xf5, 0x21, 0x00


	//----- nvinfo : EIATTR_SPARSE_MMA_MASK
	.align		4
.L_57:
        /*0058*/ 	.byte	0x03, 0x50
        /*005a*/ 	.short	0x0000


	//----- nvinfo : EIATTR_MAXREG_COUNT
	.align		4
        /*005c*/ 	.byte	0x03, 0x1b
        /*005e*/ 	.short	0x00ff


	//----- nvinfo : EIATTR_MERCURY_ISA_VERSION
	.align		4
        /*0060*/ 	.byte	0x03, 0x5f
        /*0062*/ 	.short	0x0101


	//----- nvinfo : EIATTR_VRC_CTA_INIT_COUNT
	.align		4
        /*0064*/ 	.byte	0x02, 0x4a
	.zero		1
	.zero		1


	//----- nvinfo : EIATTR_EXIT_INSTR_OFFSETS
	.align		4
        /*0068*/ 	.byte	0x04, 0x1c
        /*006a*/ 	.short	(.L_59 - .L_58)


	//   ....[0]....
.L_58:
        /*006c*/ 	.word	0x00000090


	//   ....[1]....
        /*0070*/ 	.word	0x000002c0


	//----- nvinfo : EIATTR_CRS_STACK_SIZE
	.align		4
.L_59:
        /*0074*/ 	.byte	0x04, 0x1e
        /*0076*/ 	.short	(.L_61 - .L_60)
.L_60:
        /*0078*/ 	.word	0x00000000


	//----- nvinfo : EIATTR_CBANK_PARAM_SIZE
	.align		4
.L_61:
        /*007c*/ 	.byte	0x03, 0x19
        /*007e*/ 	.short	0x0020


	//----- nvinfo : EIATTR_PARAM_CBANK
	.align		4
        /*0080*/ 	.byte	0x04, 0x0a
        /*0082*/ 	.short	(.L_63 - .L_62)
	.align		4
.L_62:
        /*0084*/ 	.word	index@(.nv.constant0._Z26kernel_elementWiseDivisionPKfS0_Pfjj)
        /*0088*/ 	.short	0x0380
        /*008a*/ 	.short	0x0020


	//----- nvinfo : EIATTR_SW_WAR
	.align		4
.L_63:
        /*008c*/ 	.byte	0x04, 0x36
        /*008e*/ 	.short	(.L_65 - .L_64)
.L_64:
        /*0090*/ 	.word	0x00000008
.L_65:


//--------------------- .nv.info._Z15kernel_convolvePKfS0_Pfjj --------------------------
	.section	.nv.info._Z15kernel_convolvePKfS0_Pfjj,"",@"SHT_CUDA_INFO"
	.sectionflags	@""
	.align	4


	//----- nvinfo : EIATTR_CUDA_API_VERSION
	.align		4
        /*0000*/ 	.byte	0x04, 0x37
        /*0002*/ 	.short	(.L_67 - .L_66)
.L_66:
        /*0004*/ 	.word	0x00000082


	//----- nvinfo : EIATTR_KPARAM_INFO
	.align		4
.L_67:
        /*0008*/ 	.byte	0x04, 0x17
        /*000a*/ 	.short	(.L_69 - .L_68)
.L_68:
        /*000c*/ 	.word	0x00000000
        /*0010*/ 	.short	0x0004
        /*0012*/ 	.short	0x001c
        /*0014*/ 	.byte	0x00, 0xf0, 0x11, 0x00


	//----- nvinfo : EIATTR_KPARAM_INFO
	.align		4
.L_69:
        /*0018*/ 	.byte	0x04, 0x17
        /*001a*/ 	.short	(.L_71 - .L_70)
.L_70:
        /*001c*/ 	.word	0x00000000
        /*0020*/ 	.short	0x0003
        /*0022*/ 	.short	0x0018
        /*0024*/ 	.byte	0x00, 0xf0, 0x11, 0x00


	//----- nvinfo : EIATTR_KPARAM_INFO
	.align		4
.L_71:
        /*0028*/ 	.byte	0x04, 0x17
        /*002a*/ 	.short	(.L_73 - .L_72)
.L_72:
        /*002c*/ 	.word	0x00000000
        /*0030*/ 	.short	0x0002
        /*0032*/ 	.short	0x0010
        /*0034*/ 	.byte	0x00, 0xf5, 0x21, 0x00


	//----- nvinfo : EIATTR_KPARAM_INFO
	.align		4
.L_73:
        /*0038*/ 	.byte	0x04, 0x17
        /*003a*/ 	.short	(.L_75 - .L_74)
.L_74:
        /*003c*/ 	.word	0x00000000
        /*0040*/ 	.short	0x0001
        /*0042*/ 	.short	0x0008
        /*0044*/ 	.byte	0x00, 0xf5, 0x21, 0x00


	//----- nvinfo : EIATTR_KPARAM_INFO
	.align		4
.L_75:
        /*0048*/ 	.byte	0x04, 0x17
        /*004a*/ 	.short	(.L_77 - .L_76)
.L_76:
        /*004c*/ 	.word	0x00000000
        /*0050*/ 	.short	0x0000
        /*0052*/ 	.short	0x0000
        /*0054*/ 	.byte	0x00, 0xf5, 0x21, 0x00


	//----- nvinfo : EIATTR_SPARSE_MMA_MASK
	.align		4
.L_77:
        /*0058*/ 	.byte	0x03, 0x50
        /*005a*/ 	.short	0x0000


	//----- nvinfo : EIATTR_MAXREG_COUNT
	.align		4
        /*005c*/ 	.byte	0x03, 0x1b
        /*005e*/ 	.short	0x00ff


	//----- nvinfo : EIATTR_MERCURY_ISA_VERSION
	.align		4
        /*0060*/ 	.byte	0x03, 0x5f
        /*0062*/ 	.short	0x0101


	//----- nvinfo : EIATTR_VRC_CTA_INIT_COUNT
	.align		4
        /*0064*/ 	.byte	0x02, 0x4a
	.zero		1
	.zero		1


	//----- nvinfo : EIATTR_EXIT_INSTR_OFFSETS
	.align		4
        /*0068*/ 	.byte	0x04, 0x1c
        /*006a*/ 	.short	(.L_79 - .L_78)


	//   ....[0]....
.L_78:
        /*006c*/ 	.word	0x000000a0


	//   ....[1]....
        /*0070*/ 	.word	0x00000310


	//   ....[2]....
        /*0074*/ 	.word	0x00000450


	//----- nvinfo : EIATTR_CRS_STACK_SIZE
	.align		4
.L_79:
        /*0078*/ 	.byte	0x04, 0x1e
        /*007a*/ 	.short	(.L_81 - .L_80)
.L_80:
        /*007c*/ 	.word	0x00000000


	//----- nvinfo : EIATTR_CBANK_PARAM_SIZE
	.align		4
.L_81:
        /*0080*/ 	.byte	0x03, 0x19
        /*0082*/ 	.short	0x0020


	//----- nvinfo : EIATTR_PARAM_CBANK
	.align		4
        /*0084*/ 	.byte	0x04, 0x0a
        /*0086*/ 	.short	(.L_83 - .L_82)
	.align		4
.L_82:
        /*0088*/ 	.word	index@(.nv.constant0._Z15kernel_convolvePKfS0_Pfjj)
        /*008c*/ 	.short	0x0380
        /*008e*/ 	.short	0x0020


	//----- nvinfo : EIATTR_SW_WAR
	.align		4
.L_83:
        /*0090*/ 	.byte	0x04, 0x36
        /*0092*/ 	.short	(.L_85 - .L_84)
.L_84:
        /*0094*/ 	.word	0x00000008
.L_85:


//--------------------- .nv.info._Z21kernel_internalMemcpyPfPKfjj --------------------------
	.section	.nv.info._Z21kernel_internalMemcpyPfPKfjj,"",@"SHT_CUDA_INFO"
	.sectionflags	@""
	.align	4


	//----- nvinfo : EIATTR_CUDA_API_VERSION
	.align		4
        /*0000*/ 	.byte	0x04, 0x37
        /*0002*/ 	.short	(.L_87 - .L_86)
.L_86:
        /*0004*/ 	.word	0x00000082


	//----- nvinfo : EIATTR_KPARAM_INFO
	.align		4
.L_87:
        /*0008*/ 	.byte	0x04, 0x17
        /*000a*/ 	.short	(.L_89 - .L_88)
.L_88:
        /*000c*/ 	.word	0x00000000
        /*0010*/ 	.short	0x0003
        /*0012*/ 	.short	0x0014
        /*0014*/ 	.byte	0x00, 0xf0, 0x11, 0x00


	//----- nvinfo : EIATTR_KPARAM_INFO
	.align		4
.L_89:
        /*0018*/ 	.byte	0x04, 0x17
        /*001a*/ 	.short	(.L_91 - .L_90)
.L_90:
        /*001c*/ 	.word	0x00000000
        /*0020*/ 	.short	0x0002
        /*0022*/ 	.short	0x0010
        /*0024*/ 	.byte	0x00, 0xf0, 0x11, 0x00


	//----- nvinfo : EIATTR_KPARAM_INFO
	.align		4
.L_91:
        /*0028*/ 	.byte	0x04, 0x17
        /*002a*/ 	.short	(.L_93 - .L_92)
.L_92:
        /*002c*/ 	.word	0x00000000
        /*0030*/ 	.short	0x0001
        /*0032*/ 	.short	0x0008
        /*0034*/ 	.byte	0x00, 0xf5, 0x21, 0x00


	//----- nvinfo : EIATTR_KPARAM_INFO
	.align		4
.L_93:
        /*0038*/ 	.byte	0x04, 0x17
        /*003a*/ 	.short	(.L_95 - .L_94)
.L_94:
        /*003c*/ 	.word	0x00000000
        /*0040*/ 	.short	0x0000
        /*0042*/ 	.short	0x0000
        /*0044*/ 	.byte	0x00, 0xf5, 0x21, 0x00


	//----- nvinfo : EIATTR_SPARSE_MMA_MASK
	.align		4
.L_95:
        /*0048*/ 	.byte	0x03, 0x50
        /*004a*/ 	.short	0x0000


	//----- nvinfo : EIATTR_MAXREG_COUNT
	.align		4
        /*004c*/ 	.byte	0x03, 0x1b
        /*004e*/ 	.short	0x00ff


	//----- nvinfo : EIATTR_MERCURY_ISA_VERSION
	.align		4
        /*0050*/ 	.byte	0x03, 0x5f
        /*0052*/ 	.short	0x0101


	//----- nvinfo : EIATTR_VRC_CTA_INIT_COUNT
	.align		4
        /*0054*/ 	.byte	0x02, 0x4a
	.zero		1
	.zero		1


	//----- nvinfo : EIATTR_EXIT_INSTR_OFFSETS
	.align		4
        /*0058*/ 	.byte	0x04, 0x1c
        /*005a*/ 	.short	(.L_97 - .L_96)


	//   ....[0]....
.L_96:
        /*005c*/ 	.word	0x000000a0


	//   ....[1]....
        /*0060*/ 	.word	0x00000390


	//   ....[2]....
        /*0064*/ 	.word	0x000004d0


	//----- nvinfo : EIATTR_CRS_STACK_SIZE
	.align		4
.L_97:
        /*0068*/ 	.byte	0x04, 0x1e
        /*006a*/ 	.short	(.L_99 - .L_98)
.L_98:
        /*006c*/ 	.word	0x00000000


	//----- nvinfo : EIATTR_CBANK_PARAM_SIZE
	.align		4
.L_99:
        /*0070*/ 	.byte	0x03, 0x19
        /*0072*/ 	.short	0x0018


	//----- nvinfo : EIATTR_PARAM_CBANK
	.align		4
        /*0074*/ 	.byte	0x04, 0x0a
        /*0076*/ 	.short	(.L_101 - .L_100)
	.align		4
.L_100:
        /*0078*/ 	.word	index@(.nv.constant0._Z21kernel_internalMemcpyPfPKfjj)
        /*007c*/ 	.short	0x0380
        /*007e*/ 	.short	0x0018


	//----- nvinfo : EIATTR_SW_WAR
	.align		4
.L_101:
        /*0080*/ 	.byte	0x04, 0x36
        /*0082*/ 	.short	(.L_103 - .L_102)
.L_102:
        /*0084*/ 	.word	0x00000008
.L_103:


//--------------------- .nv.callgraph             --------------------------
	.section	.nv.callgraph,"",@"SHT_CUDA_CALLGRAPH"
	.align	4
	.sectionentsize	8
	.align		4
        /*0000*/ 	.word	0x00000000
	.align		4
        /*0004*/ 	.word	0xffffffff
	.align		4
        /*0008*/ 	.word	0x00000000
	.align		4
        /*000c*/ 	.word	0xfffffffe
	.align		4
        /*0010*/ 	.word	0x00000000
	.align		4
        /*0014*/ 	.word	0xfffffffd
	.align		4
        /*0018*/ 	.word	0x00000000
	.align		4
        /*001c*/ 	.word	0xfffffffc


//--------------------- .text._Z32kernel_elementWiseMultiplicationPKfS0_Pfjj --------------------------
	.section	.text._Z32kernel_elementWiseMultiplicationPKfS0_Pfjj,"ax",@progbits
	.align	128
        .global         _Z32kernel_elementWiseMultiplicationPKfS0_Pfjj
        .type           _Z32kernel_elementWiseMultiplicationPKfS0_Pfjj,@function
        .size           _Z32kernel_elementWiseMultiplicationPKfS0_Pfjj,(.L_x_35 - _Z32kernel_elementWiseMultiplicationPKfS0_Pfjj)
        .other          _Z32kernel_elementWiseMultiplicationPKfS0_Pfjj,@"STO_CUDA_ENTRY STV_DEFAULT"
_Z32kernel_elementWiseMultiplicationPKfS0_Pfjj:
.text._Z32kernel_elementWiseMultiplicationPKfS0_Pfjj:
[----:B------:R-:W-:Y:S01]  /*0000*/  LDC R1, c[0x0][0x37c] ;  /* 0x0000df00ff017b82 */ /* 0x000fe20000000800 */
[----:B------:R-:W0:Y:S01]  /*0010*/  S2R R3, SR_CTAID.X ;  /* 0x0000000000037919 */ /* 0x000e220000002500 */
[----:B------:R-:W1:Y:S01]  /*0020*/  LDCU.64 UR4, c[0x0][0x398] ;  /* 0x00007300ff0477ac */ /* 0x000e620008000a00 */
[----:B------:R-:W0:Y:S01]  /*0030*/  S2R R0, SR_TID.X ;  /* 0x0000000000007919 */ /* 0x000e220000002100 */
[----:B------:R-:W0:Y:S04]  /*0040*/  LDCU UR6, c[0x0][0x360] ;  /* 0x00006c00ff0677ac */ /* 0x000e280008000800 */
[----:B------:R-:W2:Y:S01]  /*0050*/  LDC R2, c[0x0][0x370] ;  /* 0x0000dc00ff027b82 */ /* 0x000ea20000000800 */
[----:B-1----:R-:W-:-:S04]  /*0060*/  UIMAD UR4, UR4, UR5, URZ ;  /* 0x00000005040472a4 */ /* 0x002fc8000f8e02ff */
[----:B------:R-:W-:Y:S01]  /*0070*/  UIMAD UR4, UR4, 0x3, URZ ;  /* 0x00000003040478a4 */ /* 0x000fe2000f8e02ff */
[----:B0-----:R-:W-:Y:S02]  /*0080*/  IMAD R3, R3, UR6, R0 ;  /* 0x0000000603037c24 */ /* 0x001fe4000f8e0200 */
[----:B--2---:R-:W-:-:S03]  /*0090*/  IMAD R0, R2, UR6, RZ ;  /* 0x0000000602007c24 */ /* 0x004fc6000f8e02ff */
[----:B------:R-:W-:-:S13]  /*00a0*/  ISETP.GE.AND P0, PT, R3, UR4, PT ;  /* 0x0000000403007c0c */ /* 0x000fda000bf06270 */
[----:B------:R-:W-:Y:S05]  /*00b0*/  @P0 EXIT ;  /* 0x000000000000094d */ /* 0x000fea0003800000 */
[----:B------:R-:W0:Y:S01]  /*00c0*/  I2F.U32.RP R8, R0 ;  /* 0x0000000000087306 */ /* 0x000e220000209000 */
[----:B------:R-:W-:Y:S01]  /*00d0*/  IADD3 R2, PT, PT, R0, R3, RZ ;  /* 0x0000000300027210 */ /* 0x000fe20007ffe0ff */
[----:B------:R-:W1:Y:S01]  /*00e0*/  LDCU.64 UR6, c[0x0][0x358] ;  /* 0x00006b00ff0677ac */ /* 0x000e620008000a00 */
[----:B------:R-:W-:Y:S01]  /*00f0*/  IADD3 R9, PT, PT, RZ, -R0, RZ ;  /* 0x80000000ff097210 */ /* 0x000fe20007ffe0ff */
[----:B------:R-:W-:Y:S01]  /*0100*/  BSSY.RECONVERGENT B0, `(.L_x_0) ;  /* 0x000002b000007945 */ /* 0x000fe20003800200 */
[C---:B------:R-:W-:Y:S02]  /*0110*/  ISETP.GE.AND P0, PT, R2.reuse, UR4, PT ;  /* 0x0000000402007c0c */ /* 0x040fe4000bf06270 */
[----:B------:R-:W-:Y:S02]  /*0120*/  VIMNMX R7, PT, PT, R2, UR4, !PT ;  /* 0x0000000402077c48 */ /* 0x000fe4000ffe0100 */
[----:B------:R-:W-:Y:S02]  /*0130*/  SEL R6, RZ, 0x1, P0 ;  /* 0x00000001ff067807 */ /* 0x000fe40000000000 */
[----:B------:R-:W-:-:S02]  /*0140*/  ISETP.NE.U32.AND P2, PT, R0, RZ, PT ;  /* 0x000000ff0000720c */ /* 0x000fc40003f45070 */
[----:B------:R-:W-:Y:S01]  /*0150*/  IADD3 R7, PT, PT, R7, -R2, -R6 ;  /* 0x8000000207077210 */ /* 0x000fe20007ffe806 */
[----:B0-----:R-:W0:Y:S02]  /*0160*/  MUFU.RCP R8, R8 ;  /* 0x0000000800087308 */ /* 0x001e240000001000 */
[----:B0-----:R-:W-:-:S06]  /*0170*/  IADD3 R4, PT, PT, R8, 0xffffffe, RZ ;  /* 0x0ffffffe08047810 */ /* 0x001fcc0007ffe0ff */
[----:B------:R0:W2:Y:S02]  /*0180*/  F2I.FTZ.U32.TRUNC.NTZ R5, R4 ;  /* 0x0000000400057305 */ /* 0x0000a4000021f000 */
[----:B0-----:R-:W-:Y:S02]  /*0190*/  HFMA2 R4, -RZ, RZ, 0, 0 ;  /* 0x00000000ff047431 */ /* 0x001fe400000001ff */
[----:B--2---:R-:W-:-:S04]  /*01a0*/  IMAD R9, R9, R5, RZ ;  /* 0x0000000509097224 */ /* 0x004fc800078e02ff */
[----:B------:R-:W-:-:S06]  /*01b0*/  IMAD.HI.U32 R8, R5, R9, R4 ;  /* 0x0000000905087227 */ /* 0x000fcc00078e0004 */
[----:B------:R-:W-:-:S05]  /*01c0*/  IMAD.HI.U32 R5, R8, R7, RZ ;  /* 0x0000000708057227 */ /* 0x000fca00078e00ff */
[----:B------:R-:W-:-:S05]  /*01d0*/  IADD3 R2, PT, PT, -R5, RZ, RZ ;  /* 0x000000ff05027210 */ /* 0x000fca0007ffe1ff */
[----:B------:R-:W-:-:S05]  /*01e0*/  IMAD R7, R0, R2, R7 ;  /* 0x0000000200077224 */ /* 0x000fca00078e0207 */
[----:B------:R-:W-:-:S13]  /*01f0*/  ISETP.GE.U32.AND P0, PT, R7, R0, PT ;  /* 0x000000000700720c */ /* 0x000fda0003f06070 */
[----:B------:R-:W-:Y:S02]  /*0200*/  @P0 IADD3 R7, PT, PT, -R0, R7, RZ ;  /* 0x0000000700070210 */ /* 0x000fe40007ffe1ff */
[----:B------:R-:W-:Y:S02]  /*0210*/  @P0 IADD3 R5, PT, PT, R5, 0x1, RZ ;  /* 0x0000000105050810 */ /* 0x000fe40007ffe0ff */
[----:B------:R-:W-:-:S13]  /*0220*/  ISETP.GE.U32.AND P1, PT, R7, R0, PT ;  /* 0x000000000700720c */ /* 0x000fda0003f26070 */
[----:B------:R-:W-:Y:S02]  /*0230*/  @P1 IADD3 R5, PT, PT, R5, 0x1, RZ ;  /* 0x0000000105051810 */ /* 0x000fe40007ffe0ff */
[----:B------:R-:W-:-:S04]  /*0240*/  @!P2 LOP3.LUT R5, RZ, R0, RZ, 0x33, !PT ;  /* 0x00000000ff05a212 */ /* 0x000fc800078e33ff */
[----:B------:R-:W-:-:S04]  /*0250*/  IADD3 R2, PT, PT, R6, R5, RZ ;  /* 0x0000000506027210 */ /* 0x000fc80007ffe0ff */
[C---:B------:R-:W-:Y:S02]  /*0260*/  LOP3.LUT R4, R2.reuse, 0x3, RZ, 0xc0, !PT ;  /* 0x0000000302047812 */ /* 0x040fe400078ec0ff */
[----:B------:R-:W-:Y:S02]  /*0270*/  ISETP.GE.U32.AND P1, PT, R2, 0x3, PT ;  /* 0x000000030200780c */ /* 0x000fe40003f26070 */
[----:B------:R-:W-:-:S13]  /*0280*/  ISETP.NE.AND P0, PT, R4, 0x3, PT ;  /* 0x000000030400780c */ /* 0x000fda0003f05270 */
[----:B-1----:R-:W-:Y:S05]  /*0290*/  @!P0 BRA `(.L_x_1) ;  /* 0x0000000000448947 */ /* 0x002fea0003800000 */
[----:B------:R-:W0:Y:S01]  /*02a0*/  LDC.64 R4, c[0x0][0x390] ;  /* 0x0000e400ff047b82 */ /* 0x000e220000000a00 */
[----:B------:R-:W-:-:S04]  /*02b0*/  IADD3 R2, PT, PT, R2, 0x1, RZ ;  /* 0x0000000102027810 */ /* 0x000fc80007ffe0ff */
[----:B------:R-:W-:-:S03]  /*02c0*/  LOP3.LUT R2, R2, 0x3, RZ, 0xc0, !PT ;  /* 0x0000000302027812 */ /* 0x000fc600078ec0ff */
[----:B------:R-:W1:Y:S01]  /*02d0*/  LDC.64 R6, c[0x0][0x380] ;  /* 0x0000e000ff067b82 */ /* 0x000e620000000a00 */
[----:B------:R-:W-:-:S07]  /*02e0*/  IADD3 R2, PT, PT, -R2, RZ, RZ ;  /* 0x000000ff02027210 */ /* 0x000fce0007ffe1ff */
[----:B------:R-:W2:Y:S02]  /*02f0*/  LDC.64 R8, c[0x0][0x388] ;  /* 0x0000e200ff087b82 */ /* 0x000ea40000000a00 */
.L_x_2:
[----:B--2---:R-:W-:-:S04]  /*0300*/  IMAD.WIDE R12, R3, 0x4, R8 ;  /* 0x00000004030c7825 */ /* 0x004fc800078e0208 */
[C---:B-1----:R-:W-:Y:S02]  /*0310*/  IMAD.WIDE R14, R3.reuse, 0x4, R6 ;  /* 0x00000004030e7825 */ /* 0x042fe400078e0206 */
[----:B------:R-:W2:Y:S04]  /*0320*/  LDG.E R13, desc[UR6][R12.64] ;  /* 0x000000060c0d7981 */ /* 0x000ea8000c1e1900 */
[----:B------:R-:W2:Y:S01]  /*0330*/  LDG.E R14, desc[UR6][R14.64] ;  /* 0x000000060e0e7981 */ /* 0x000ea2000c1e1900 */
[----:B0--3--:R-:W-:Y:S01]  /*0340*/  IMAD.WIDE R10, R3, 0x4, R4 ;  /* 0x00000004030a7825 */ /* 0x009fe200078e0204 */
[----:B------:R-:W-:Y:S02]  /*0350*/  IADD3 R2, PT, PT, R2, 0x1, RZ ;  /* 0x0000000102027810 */ /* 0x000fe40007ffe0ff */
[----:B------:R-:W-:-:S02]  /*0360*/  IADD3 R3, PT, PT, R0, R3, RZ ;  /* 0x0000000300037210 */ /* 0x000fc40007ffe0ff */
[----:B------:R-:W-:Y:S01]  /*0370*/  ISETP.NE.AND P0, PT, R2, RZ, PT ;  /* 0x000000ff0200720c */ /* 0x000fe20003f05270 */
[----:B--2---:R-:W-:-:S05]  /*0380*/  FMUL R17, R14, R13 ;  /* 0x0000000d0e117220 */ /* 0x004fca0000400000 */
[----:B------:R3:W-:Y:S07]  /*0390*/  STG.E desc[UR6][R10.64], R17 ;  /* 0x000000110a007986 */ /* 0x0007ee000c101906 */
[----:B------:R-:W-:Y:S05]  /*03a0*/  @P0 BRA `(.L_x_2) ;  /* 0xfffffffc00d40947 */ /* 0x000fea000383ffff */
.L_x_1:
[----:B------:R-:W-:Y:S05]  /*03b0*/  BSYNC.RECONVERGENT B0 ;  /* 0x0000000000007941 */ /* 0x000fea0003800200 */
.L_x_0:
[----:B------:R-:W-:Y:S05]  /*03c0*/  @!P1 EXIT ;  /* 0x000000000000994d */ /* 0x000fea0003800000 */
.L_x_3:
[----:B------:R-:W3:Y:S08]  /*03d0*/  LDC.64 R4, c[0x0][0x380] ;  /* 0x0000e000ff047b82 */ /* 0x000ef00000000a00 */
[----:B------:R-:W0:Y:S01]  /*03e0*/  LDC.64 R6, c[0x0][0x388] ;  /* 0x0000e200ff067b82 */ /* 0x000e220000000a00 */
[----:B---3--:R-:W-:-:S07]  /*03f0*/  IMAD.WIDE R10, R3, 0x4, R4 ;  /* 0x00000004030a7825 */ /* 0x008fce00078e0204 */
[----:B------:R-:W1:Y:S01]  /*0400*/  LDC.64 R4, c[0x0][0x390] ;  /* 0x0000e400ff047b82 */ /* 0x000e620000000a00 */
[----:B--2---:R-:W2:Y:S01]  /*0410*/  LDG.E R2, desc[UR6][R10.64] ;  /* 0x000000060a027981 */ /* 0x004ea2000c1e1900 */
[----:B0-----:R-:W-:-:S05]  /*0420*/  IMAD.WIDE R12, R3, 0x4, R6 ;  /* 0x00000004030c7825 */ /* 0x001fca00078e0206 */
[----:B------:R-:W2:Y:S01]  /*0430*/  LDG.E R7, desc[UR6][R12.64] ;  /* 0x000000060c077981 */ /* 0x000ea2000c1e1900 */
[----:B-1----:R-:W-:-:S04]  /*0440*/  IMAD.WIDE R16, R3, 0x4, R4 ;  /* 0x0000000403107825 */ /* 0x002fc800078e0204 */
[----:B------:R-:W-:-:S04]  /*0450*/  IMAD.WIDE R4, R0, 0x4, R10 ;  /* 0x0000000400047825 */ /* 0x000fc800078e020a */
[----:B--2---:R-:W-:Y:S01]  /*0460*/  FMUL R19, R2, R7 ;  /* 0x0000000702137220 */ /* 0x004fe20000400000 */
[----:B------:R-:W-:-:S04]  /*0470*/  IMAD.WIDE R6, R0, 0x4, R12 ;  /* 0x0000000400067825 */ /* 0x000fc800078e020c */
[----:B------:R0:W-:Y:S04]  /*0480*/  STG.E desc[UR6][R16.64], R19 ;  /* 0x0000001310007986 */ /* 0x0001e8000c101906 */
[----:B------:R-:W2:Y:S04]  /*0490*/  LDG.E R2, desc[UR6][R4.64] ;  /* 0x0000000604027981 */ /* 0x000ea8000c1e1900 */
[----:B------:R-:W2:Y:S01]  /*04a0*/  LDG.E R15, desc[UR6][R6.64] ;  /* 0x00000006060f7981 */ /* 0x000ea2000c1e1900 */
[----:B------:R-:W-:-:S04]  /*04b0*/  IMAD.WIDE R8, R0, 0x4, R16 ;  /* 0x0000000400087825 */ /* 0x000fc800078e0210 */
[----:B------:R-:W-:-:S04]  /*04c0*/  IMAD.WIDE R10, R0, 0x4, R4 ;  /* 0x00000004000a7825 */ /* 0x000fc800078e0204 */
[----:B------:R-:W-:-:S04]  /*04d0*/  IMAD.WIDE R12, R0, 0x4, R6 ;  /* 0x00000004000c7825 */ /* 0x000fc800078e0206 */
[----:B--2---:R-:W-:-:S05]  /*04e0*/  FMUL R21, R2, R15 ;  /* 0x0000000f02157220 */ /* 0x004fca0000400000 */
        /* <DEDUP_REMOVED lines=8> */
[----:B------:R-:W1:Y:S04]  /*0570*/  LDG.E R4, desc[UR6][R4.64] ;  /* 0x0000000604047981 */ /* 0x000e68000c1e1900 */
[----:B------:R-:W1:Y:S01]  /*0580*/  LDG.E R7, desc[UR6][R6.64] ;  /* 0x0000000606077981 */ /* 0x000e62000c1e1900 */
[C---:B0-----:R-:W-:Y:S01]  /*0590*/  IMAD.WIDE R16, R0.reuse, 0x4, R14 ;  /* 0x0000000400107825 */ /* 0x041fe200078e020e */
[----:B------:R-:W-:-:S04]  /*05a0*/  LEA R3, R0, R3, 0x2 ;  /* 0x0000000300037211 */ /* 0x000fc800078e10ff */
[----:B------:R-:W-:Y:S01]  /*05b0*/  ISETP.GE.AND P0, PT, R3, UR4, PT ;  /* 0x0000000403007c0c */ /* 0x000fe2000bf06270 */
[----:B-1----:R-:W-:-:S05]  /*05c0*/  FMUL R9, R4, R7 ;  /* 0x0000000704097220 */ /* 0x002fca0000400000 */
[----:B------:R2:W-:Y:S07]  /*05d0*/  STG.E desc[UR6][R16.64], R9 ;  /* 0x0000000910007986 */ /* 0x0005ee000c101906 */
[----:B------:R-:W-:Y:S05]  /*05e0*/  @!P0 BRA `(.L_x_3) ;  /* 0xfffffffc00788947 */ /* 0x000fea000383ffff */
[----:B------:R-:W-:Y:S05]  /*05f0*/  EXIT ;  /* 0x000000000000794d */ /* 0x000fea0003800000 */
.L_x_4:
[----:B------:R-:W-:-:S00]  /*0600*/  BRA `(.L_x_4) ;  /* 0xfffffffc00fc7947 */ /* 0x000fc0000383ffff */
[----:B------:R-:W-:-:S00]  /*0610*/  NOP ;  /* 0x0000000000007918 */ /* 0x000fc00000000000 */
        /* <DEDUP_REMOVED lines=14> */
.L_x_35:


//--------------------- .text._Z26kernel_elementWiseDivisionPKfS0_Pfjj --------------------------
	.section	.text._Z26kernel_elementWiseDivisionPKfS0_Pfjj,"ax",@progbits
	.align	128
        .global         _Z26kernel_elementWiseDivisionPKfS0_Pfjj
        .type           _Z26kernel_elementWiseDivisionPKfS0_Pfjj,@function
        .size           _Z26kernel_elementWiseDivisionPKfS0_Pfjj,(.L_x_34 - _Z26kernel_elementWiseDivisionPKfS0_Pfjj)
        .other          _Z26kernel_elementWiseDivisionPKfS0_Pfjj,@"STO_CUDA_ENTRY STV_DEFAULT"
_Z26kernel_elementWiseDivisionPKfS0_Pfjj:
.text._Z26kernel_elementWiseDivisionPKfS0_Pfjj:
[----:B------:R-:W-:Y:S01]  /*0000*/  LDC R1, c[0x0][0x37c] ;  /* 0x0000df00ff017b82 */ /* 0x000fe20000000800 */
[----:B------:R-:W0:Y:S01]  /*0010*/  S2R R11, SR_CTAID.X ;  /* 0x00000000000b7919 */ /* 0x000e220000002500 */
[----:B------:R-:W1:Y:S01]  /*0020*/  LDCU.64 UR6, c[0x0][0x398] ;  /* 0x00007300ff0677ac */ /* 0x000e620008000a00 */
[----:B------:R-:W0:Y:S01]  /*0030*/  S2R R0, SR_TID.X ;  /* 0x0000000000007919 */ /* 0x000e220000002100 */
[----:B------:R-:W0:Y:S01]  /*0040*/  LDCU UR5, c[0x0][0x360] ;  /* 0x00006c00ff0577ac */ /* 0x000e220008000800 */
[----:B-1----:R-:W-:-:S04]  /*0050*/  UIMAD UR4, UR6, UR7, URZ ;  /* 0x00000007060472a4 */ /* 0x002fc8000f8e02ff */
[----:B------:R-:W-:Y:S01]  /*0060*/  UIMAD UR4, UR4, 0x3, URZ ;  /* 0x00000003040478a4 */ /* 0x000fe2000f8e02ff */
[----:B0-----:R-:W-:-:S05]  /*0070*/  IMAD R11, R11, UR5, R0 ;  /* 0x000000050b0b7c24 */ /* 0x001fca000f8e0200 */
[----:B------:R-:W-:-:S13]  /*0080*/  ISETP.GE.AND P0, PT, R11, UR4, PT ;  /* 0x000000040b007c0c */ /* 0x000fda000bf06270 */
[----:B------:R-:W-:Y:S05]  /*0090*/  @P0 EXIT ;  /* 0x000000000000094d */ /* 0x000fea0003800000 */
[----:B------:R-:W0:Y:S01]  /*00a0*/  LDC.64 R4, c[0x0][0x388] ;  /* 0x0000e200ff047b82 */ /* 0x000e220000000a00 */
[----:B------:R-:W1:Y:S01]  /*00b0*/  LDCU UR6, c[0x0][0x370] ;  /* 0x00006e00ff0677ac */ /* 0x000e620008000800 */
[----:B------:R-:W2:Y:S06]  /*00c0*/  LDCU.64 UR8, c[0x0][0x358] ;  /* 0x00006b00ff0877ac */ /* 0x000eac0008000a00 */
[----:B------:R-:W3:Y:S08]  /*00d0*/  LDC.64 R6, c[0x0][0x380] ;  /* 0x0000e000ff067b82 */ /* 0x000ef00000000a00 */
[----:B------:R-:W4:Y:S01]  /*00e0*/  LDC.64 R8, c[0x0][0x390] ;  /* 0x0000e400ff087b82 */ /* 0x000f220000000a00 */
[----:B-1----:R-:W-:-:S12]  /*00f0*/  UIMAD UR5, UR5, UR6, URZ ;  /* 0x00000006050572a4 */ /* 0x002fd8000f8e02ff */
.L_x_8:
[----:B01----:R-:W-:-:S05]  /*0100*/  IMAD.WIDE R2, R11, 0x4, R4 ;  /* 0x000000040b027825 */ /* 0x003fca00078e0204 */
[----:B--2---:R-:W2:Y:S01]  /*0110*/  LDG.E R17, desc[UR8][R2.64] ;  /* 0x0000000802117981 */ /* 0x004ea2000c1e1900 */
[----:B------:R-:W-:Y:S01]  /*0120*/  IMAD.MOV.U32 R13, RZ, RZ, R11 ;  /* 0x000000ffff0d7224 */ /* 0x000fe200078e000b */
[----:B------:R-:W-:Y:S01]  /*0130*/  BSSY.RECONVERGENT B0, `(.L_x_5) ;  /* 0x0000015000007945 */ /* 0x000fe20003800200 */
[----:B------:R-:W-:Y:S02]  /*0140*/  VIADD R11, R11, UR5 ;  /* 0x000000050b0b7c36 */ /* 0x000fe40008000000 */
[----:B------:R-:W-:-:S03]  /*0150*/  IMAD.MOV.U32 R15, RZ, RZ, 0x4e6e6b28 ;  /* 0x4e6e6b28ff0f7424 */ /* 0x000fc600078e00ff */
[----:B------:R-:W-:Y:S02]  /*0160*/  ISETP.GE.AND P2, PT, R11, UR4, PT ;  /* 0x000000040b007c0c */ /* 0x000fe4000bf46270 */
[----:B--2---:R-:W-:-:S13]  /*0170*/  FSETP.NEU.AND P0, PT, R17, RZ, PT ;  /* 0x000000ff1100720b */ /* 0x004fda0003f0d000 */
[----:B------:R-:W-:Y:S05]  /*0180*/  @!P0 BRA `(.L_x_6) ;  /* 0x00000000003c8947 */ /* 0x000fea0003800000 */
[----:B---3--:R-:W-:-:S05]  /*0190*/  IMAD.WIDE R2, R13, 0x4, R6 ;  /* 0x000000040d027825 */ /* 0x008fca00078e0206 */
[----:B------:R-:W2:Y:S01]  /*01a0*/  LDG.E R0, desc[UR8][R2.64] ;  /* 0x0000000802007981 */ /* 0x000ea2000c1e1900 */
[----:B------:R-:W0:Y:S01]  /*01b0*/  MUFU.RCP R10, R17 ;  /* 0x00000011000a7308 */ /* 0x000e220000001000 */
[----:B------:R-:W-:Y:S01]  /*01c0*/  BSSY.RECONVERGENT B1, `(.L_x_6) ;  /* 0x000000b000017945 */ /* 0x000fe20003800200 */
[----:B0-----:R-:W-:-:S04]  /*01d0*/  FFMA R15, -R17, R10, 1 ;  /* 0x3f800000110f7423 */ /* 0x001fc8000000010a */
[----:B------:R-:W-:Y:S02]  /*01e0*/  FFMA R15, R10, R15, R10 ;  /* 0x0000000f0a0f7223 */ /* 0x000fe4000000000a */
[----:B--2---:R-:W0:Y:S02]  /*01f0*/  FCHK P0, R0, R17 ;  /* 0x0000001100007302 */ /* 0x004e240000000000 */
[----:B------:R-:W-:-:S04]  /*0200*/  FFMA R10, R0, R15, RZ ;  /* 0x0000000f000a7223 */ /* 0x000fc800000000ff */
[----:B------:R-:W-:-:S04]  /*0210*/  FFMA R12, -R17, R10, R0 ;  /* 0x0000000a110c7223 */ /* 0x000fc80000000100 */
[----:B------:R-:W-:Y:S01]  /*0220*/  FFMA R15, R15, R12, R10 ;  /* 0x0000000c0f0f7223 */ /* 0x000fe2000000000a */
[----:B0-----:R-:W-:Y:S06]  /*0230*/  @!P0 BRA `(.L_x_7) ;  /* 0x00000000000c8947 */ /* 0x001fec0003800000 */
[----:B------:R-:W-:-:S07]  /*0240*/  MOV R2, 0x260 ;  /* 0x0000026000027802 */ /* 0x000fce0000000f00 */
[----:B----4-:R-:W-:Y:S05]  /*0250*/  CALL.REL.NOINC `($__internal_0_$__cuda_sm3x_div_rn_noftz_f32_slowpath) ;  /* 0x00000000001c7944 */ /* 0x010fea0003c00000 */
[----:B------:R-:W-:-:S07]  /*0260*/  IMAD.MOV.U32 R15, RZ, RZ, R0 ;  /* 0x000000ffff0f7224 */ /* 0x000fce00078e0000 */
.L_x_7:
[----:B------:R-:W-:Y:S05]  /*0270*/  BSYNC.RECONVERGENT B1 ;  /* 0x0000000000017941 */ /* 0x000fea0003800200 */
.L_x_6:
[----:B------:R-:W-:Y:S05]  /*0280*/  BSYNC.RECONVERGENT B0 ;  /* 0x0000000000007941 */ /* 0x000fea0003800200 */
.L_x_5:
[----:B----4-:R-:W-:-:S05]  /*0290*/  IMAD.WIDE R2, R13, 0x4, R8 ;  /* 0x000000040d027825 */ /* 0x010fca00078e0208 */
[----:B------:R1:W-:Y:S01]  /*02a0*/  STG.E desc[UR8][R2.64], R15 ;  /* 0x0000000f02007986 */ /* 0x0003e2000c101908 */
[----:B------:R-:W-:Y:S05]  /*02b0*/  @!P2 BRA `(.L_x_8) ;  /* 0xfffffffc0090a947 */ /* 0x000fea000383ffff */
[----:B------:R-:W-:Y:S05]  /*02c0*/  EXIT ;  /* 0x000000000000794d */ /* 0x000fea0003800000 */
        .weak           $__internal_0_$__cuda_sm3x_div_rn_noftz_f32_slowpath
        .type           $__internal_0_$__cuda_sm3x_div_rn_noftz_f32_slowpath,@function
        .size           $__internal_0_$__cuda_sm3x_div_rn_noftz_f32_slowpath,(.L_x_34 - $__internal_0_$__cuda_sm3x_div_rn_noftz_f32_slowpath)
$__internal_0_$__cuda_sm3x_div_rn_noftz_f32_slowpath:
[--C-:B------:R-:W-:Y:S01]  /*02d0*/  SHF.R.U32.HI R12, RZ, 0x17, R17.reuse ;  /* 0x00000017ff0c7819 */ /* 0x100fe20000011611 */
[----:B------:R-:W-:Y:S01]  /*02e0*/  BSSY.RECONVERGENT B2, `(.L_x_9) ;  /* 0x0000065000027945 */ /* 0x000fe20003800200 */
[--C-:B------:R-:W-:Y:S01]  /*02f0*/  SHF.R.U32.HI R3, RZ, 0x17, R0.reuse ;  /* 0x00000017ff037819 */ /* 0x100fe20000011600 */
[----:B------:R-:W-:Y:S01]  /*0300*/  IMAD.MOV.U32 R14, RZ, RZ, R0 ;  /* 0x000000ffff0e7224 */ /* 0x000fe200078e0000 */
[----:B------:R-:W-:Y:S01]  /*0310*/  LOP3.LUT R12, R12, 0xff, RZ, 0xc0, !PT ;  /* 0x000000ff0c0c7812 */ /* 0x000fe200078ec0ff */
[----:B------:R-:W-:Y:S01]  /*0320*/  IMAD.MOV.U32 R15, RZ, RZ, R17 ;  /* 0x000000ffff0f7224 */ /* 0x000fe200078e0011 */
[----:B------:R-:W-:-:S03]  /*0330*/  LOP3.LUT R18, R3, 0xff, RZ, 0xc0, !PT ;  /* 0x000000ff03127812 */ /* 0x000fc600078ec0ff */
[----:B------:R-:W-:Y:S02]  /*0340*/  VIADD R19, R12, 0xffffffff ;  /* 0xffffffff0c137836 */ /* 0x000fe40000000000 */
[----:B------:R-:W-:-:S03]  /*0350*/  VIADD R16, R18, 0xffffffff ;  /* 0xffffffff12107836 */ /* 0x000fc60000000000 */
[----:B------:R-:W-:-:S04]  /*0360*/  ISETP.GT.U32.AND P0, PT, R19, 0xfd, PT ;  /* 0x000000fd1300780c */ /* 0x000fc80003f04070 */
[----:B------:R-:W-:-:S13]  /*0370*/  ISETP.GT.U32.OR P0, PT, R16, 0xfd, P0 ;  /* 0x000000fd1000780c */ /* 0x000fda0000704470 */
[----:B------:R-:W-:Y:S01]  /*0380*/  @!P0 IMAD.MOV.U32 R10, RZ, RZ, RZ ;  /* 0x000000ffff0a8224 */ /* 0x000fe200078e00ff */
[----:B------:R-:W-:Y:S06]  /*0390*/  @!P0 BRA `(.L_x_10) ;  /* 0x0000000000608947 */ /* 0x000fec0003800000 */
[----:B------:R-:W-:Y:S01]  /*03a0*/  FSETP.GTU.FTZ.AND P0, PT, |R0|, +INF , PT ;  /* 0x7f8000000000780b */ /* 0x000fe20003f1c200 */
[----:B------:R-:W-:Y:S01]  /*03b0*/  IMAD.MOV.U32 R3, RZ, RZ, R17 ;  /* 0x000000ffff037224 */ /* 0x000fe200078e0011 */
[----:B------:R-:W-:-:S04]  /*03c0*/  FSETP.GTU.FTZ.AND P1, PT, |R17|, +INF , PT ;  /* 0x7f8000001100780b */ /* 0x000fc80003f3c200 */
[----:B------:R-:W-:-:S13]  /*03d0*/  PLOP3.LUT P0, PT, P0, P1, PT, 0xf8, 0x8f ;  /* 0x00000000008f781c */ /* 0x000fda0000703f70 */
[----:B------:R-:W-:Y:S05]  /*03e0*/  @P0 BRA `(.L_x_11) ;  /* 0x00000004004c0947 */ /* 0x000fea0003800000 */
[----:B------:R-:W-:-:S13]  /*03f0*/  LOP3.LUT P0, RZ, R15, 0x7fffffff, R14, 0xc8, !PT ;  /* 0x7fffffff0fff7812 */ /* 0x000fda000780c80e */
[----:B------:R-:W-:Y:S05]  /*0400*/  @!P0 BRA `(.L_x_12) ;  /* 0x00000004003c8947 */ /* 0x000fea0003800000 */
[C---:B------:R-:W-:Y:S02]  /*0410*/  FSETP.NEU.FTZ.AND P3, PT, |R0|.reuse, +INF , PT ;  /* 0x7f8000000000780b */ /* 0x040fe40003f7d200 */
[----:B------:R-:W-:Y:S02]  /*0420*/  FSETP.NEU.FTZ.AND P1, PT, |R3|, +INF , PT ;  /* 0x7f8000000300780b */ /* 0x000fe40003f3d200 */
[----:B------:R-:W-:-:S11]  /*0430*/  FSETP.NEU.FTZ.AND P0, PT, |R0|, +INF , PT ;  /* 0x7f8000000000780b */ /* 0x000fd60003f1d200 */
[----:B------:R-:W-:Y:S05]  /*0440*/  @!P1 BRA !P3, `(.L_x_12) ;  /* 0x00000004002c9947 */ /* 0x000fea0005800000 */
[----:B------:R-:W-:-:S04]  /*0450*/  LOP3.LUT P3, RZ, R14, 0x7fffffff, RZ, 0xc0, !PT ;  /* 0x7fffffff0eff7812 */ /* 0x000fc8000786c0ff */
[----:B------:R-:W-:-:S13]  /*0460*/  PLOP3.LUT P1, PT, P1, P3, PT, 0x2f, 0xf2 ;  /* 0x0000000000f2781c */ /* 0x000fda0000f26577 */
[----:B------:R-:W-:Y:S05]  /*0470*/  @P1 BRA `(.L_x_13) ;  /* 0x0000000400181947 */ /* 0x000fea0003800000 */
[----:B------:R-:W-:-:S04]  /*0480*/  LOP3.LUT P1, RZ, R15, 0x7fffffff, RZ, 0xc0, !PT ;  /* 0x7fffffff0fff7812 */ /* 0x000fc8000782c0ff */
[----:B------:R-:W-:-:S13]  /*0490*/  PLOP3.LUT P0, PT, P0, P1, PT, 0x2f, 0xf2 ;  /* 0x0000000000f2781c */ /* 0x000fda0000702577 */
[----:B------:R-:W-:Y:S05]  /*04a0*/  @P0 BRA `(.L_x_14) ;  /* 0x0000000400000947 */ /* 0x000fea0003800000 */
[----:B------:R-:W-:Y:S02]  /*04b0*/  ISETP.GE.AND P0, PT, R16, RZ, PT ;  /* 0x000000ff1000720c */ /* 0x000fe40003f06270 */
[----:B------:R-:W-:-:S11]  /*04c0*/  ISETP.GE.AND P1, PT, R19, RZ, PT ;  /* 0x000000ff1300720c */ /* 0x000fd60003f26270 */
[----:B------:R-:W-:Y:S02]  /*04d0*/  @P0 IMAD.MOV.U32 R10, RZ, RZ, RZ ;  /* 0x000000ffff0a0224 */ /* 0x000fe400078e00ff */
[----:B------:R-:W-:Y:S01]  /*04e0*/  @!P0 FFMA R14, R0, 1.84467440737095516160e+19, RZ ;  /* 0x5f800000000e8823 */ /* 0x000fe200000000ff */
[----:B------:R-:W-:Y:S02]  /*04f0*/  @!P0 IMAD.MOV.U32 R10, RZ, RZ, -0x40 ;  /* 0xffffffc0ff0a8424 */ /* 0x000fe400078e00ff */
[----:B------:R-:W-:Y:S02]  /*0500*/  @!P1 FFMA R15, R3, 1.84467440737095516160e+19, RZ ;  /* 0x5f800000030f9823 */ /* 0x000fe400000000ff */
[----:B------:R-:W-:-:S07]  /*0510*/  @!P1 VIADD R10, R10, 0x40 ;  /* 0x000000400a0a9836 */ /* 0x000fce0000000000 */
.L_x_10:
[----:B------:R-:W-:Y:S01]  /*0520*/  LEA R0, R12, 0xc0800000, 0x17 ;  /* 0xc08000000c007811 */ /* 0x000fe200078eb8ff */
[----:B------:R-:W-:Y:S01]  /*0530*/  VIADD R3, R18, 0xffffff81 ;  /* 0xffffff8112037836 */ /* 0x000fe20000000000 */
[----:B------:R-:W-:Y:S03]  /*0540*/  BSSY.RECONVERGENT B3, `(.L_x_15) ;  /* 0x0000035000037945 */ /* 0x000fe60003800200 */
[----:B------:R-:W-:Y:S02]  /*0550*/  IMAD.IADD R15, R15, 0x1, -R0 ;  /* 0x000000010f0f7824 */ /* 0x000fe400078e0a00 */
[----:B------:R-:W-:Y:S02]  /*0560*/  IMAD R0, R3, -0x800000, R14 ;  /* 0xff80000003007824 */ /* 0x000fe400078e020e */
[----:B------:R0:W1:Y:S01]  /*0570*/  MUFU.RCP R16, R15 ;  /* 0x0000000f00107308 */ /* 0x0000620000001000 */
[----:B------:R-:W-:Y:S01]  /*0580*/  FADD.FTZ R17, -R15, -RZ ;  /* 0x800000ff0f117221 */ /* 0x000fe20000010100 */
[----:B0-----:R-:W-:-:S05]  /*0590*/  IADD3 R15, PT, PT, R3, 0x7f, -R12 ;  /* 0x0000007f030f7810 */ /* 0x001fca0007ffe80c */
[----:B------:R-:W-:Y:S02]  /*05a0*/  IMAD.IADD R15, R15, 0x1, R10 ;  /* 0x000000010f0f7824 */ /* 0x000fe400078e020a */
[----:B-1----:R-:W-:-:S04]  /*05b0*/  FFMA R19, R16, R17, 1 ;  /* 0x3f80000010137423 */ /* 0x002fc80000000011 */
[----:B------:R-:W-:-:S04]  /*05c0*/  FFMA R21, R16, R19, R16 ;  /* 0x0000001310157223 */ /* 0x000fc80000000010 */
[----:B------:R-:W-:-:S04]  /*05d0*/  FFMA R14, R0, R21, RZ ;  /* 0x00000015000e7223 */ /* 0x000fc800000000ff */
[----:B------:R-:W-:-:S04]  /*05e0*/  FFMA R19, R17, R14, R0 ;  /* 0x0000000e11137223 */ /* 0x000fc80000000000 */
[----:B------:R-:W-:-:S04]  /*05f0*/  FFMA R14, R21, R19, R14 ;  /* 0x00000013150e7223 */ /* 0x000fc8000000000e */
[----:B------:R-:W-:-:S04]  /*0600*/  FFMA R17, R17, R14, R0 ;  /* 0x0000000e11117223 */ /* 0x000fc80000000000 */
[----:B------:R-:W-:-:S05]  /*0610*/  FFMA R0, R21, R17, R14 ;  /* 0x0000001115007223 */ /* 0x000fca000000000e */
[----:B------:R-:W-:-:S04]  /*0620*/  SHF.R.U32.HI R3, RZ, 0x17, R0 ;  /* 0x00000017ff037819 */ /* 0x000fc80000011600 */
[----:B------:R-:W-:-:S05]  /*0630*/  LOP3.LUT R3, R3, 0xff, RZ, 0xc0, !PT ;  /* 0x000000ff03037812 */ /* 0x000fca00078ec0ff */
[----:B------:R-:W-:-:S04]  /*0640*/  IMAD.IADD R16, R3, 0x1, R15 ;  /* 0x0000000103107824 */ /* 0x000fc800078e020f */
[----:B------:R-:W-:-:S05]  /*0650*/  VIADD R3, R16, 0xffffffff ;  /* 0xffffffff10037836 */ /* 0x000fca0000000000 */
[----:B------:R-:W-:-:S13]  /*0660*/  ISETP.GE.U32.AND P0, PT, R3, 0xfe, PT ;  /* 0x000000fe0300780c */ /* 0x000fda0003f06070 */
[----:B------:R-:W-:Y:S05]  /*0670*/  @!P0 BRA `(.L_x_16) ;  /* 0x0000000000808947 */ /* 0x000fea0003800000 */
[----:B------:R-:W-:-:S13]  /*0680*/  ISETP.GT.AND P0, PT, R16, 0xfe, PT ;  /* 0x000000fe1000780c */ /* 0x000fda0003f04270 */
[----:B------:R-:W-:Y:S05]  /*0690*/  @P0 BRA `(.L_x_17) ;  /* 0x00000000006c0947 */ /* 0x000fea0003800000 */
[----:B------:R-:W-:-:S13]  /*06a0*/  ISETP.GE.AND P0, PT, R16, 0x1, PT ;  /* 0x000000011000780c */ /* 0x000fda0003f06270 */
[----:B------:R-:W-:Y:S05]  /*06b0*/  @P0 BRA `(.L_x_18) ;  /* 0x0000000000740947 */ /* 0x000fea0003800000 */
[----:B------:R-:W-:Y:S02]  /*06c0*/  ISETP.GE.AND P0, PT, R16, -0x18, PT ;  /* 0xffffffe81000780c */ /* 0x000fe40003f06270 */
[----:B------:R-:W-:-:S11]  /*06d0*/  LOP3.LUT R0, R0, 0x80000000, RZ, 0xc0, !PT ;  /* 0x8000000000007812 */ /* 0x000fd600078ec0ff */
[----:B------:R-:W-:Y:S05]  /*06e0*/  @!P0 BRA `(.L_x_18) ;  /* 0x0000000000688947 */ /* 0x000fea0003800000 */
[CCC-:B------:R-:W-:Y:S01]  /*06f0*/  FFMA.RZ R3, R21.reuse, R17.reuse, R14.reuse ;  /* 0x0000001115037223 */ /* 0x1c0fe2000000c00e */
[C---:B------:R-:W-:Y:S02]  /*0700*/  VIADD R15, R16.reuse, 0x20 ;  /* 0x00000020100f7836 */ /* 0x040fe40000000000 */
[-CC-:B------:R-:W-:Y:S01]  /*0710*/  FFMA.RM R10, R21, R17.reuse, R14.reuse ;  /* 0x00000011150a7223 */ /* 0x180fe2000000400e */
[C---:B------:R-:W-:Y:S02]  /*0720*/  ISETP.NE.AND P3, PT, R16.reuse, RZ, PT ;  /* 0x000000ff1000720c */ /* 0x040fe40003f65270 */
[----:B------:R-:W-:Y:S01]  /*0730*/  LOP3.LUT R12, R3, 0x7fffff, RZ, 0xc0, !PT ;  /* 0x007fffff030c7812 */ /* 0x000fe200078ec0ff */
[----:B------:R-:W-:Y:S01]  /*0740*/  FFMA.RP R3, R21, R17, R14 ;  /* 0x0000001115037223 */ /* 0x000fe2000000800e */
[----:B------:R-:W-:Y:S01]  /*0750*/  IMAD.MOV R14, RZ, RZ, -R16 ;  /* 0x000000ffff0e7224 */ /* 0x000fe200078e0a10 */
[----:B------:R-:W-:Y:S02]  /*0760*/  ISETP.NE.AND P1, PT, R16, RZ, PT ;  /* 0x000000ff1000720c */ /* 0x000fe40003f25270 */
[----:B------:R-:W-:-:S02]  /*0770*/  LOP3.LUT R12, R12, 0x800000, RZ, 0xfc, !PT ;  /* 0x008000000c0c7812 */ /* 0x000fc400078efcff */
[----:B------:R-:W-:Y:S02]  /*0780*/  FSETP.NEU.FTZ.AND P0, PT, R3, R10, PT ;  /* 0x0000000a0300720b */ /* 0x000fe40003f1d000 */
[----:B------:R-:W-:Y:S02]  /*0790*/  SHF.L.U32 R15, R12, R15, RZ ;  /* 0x0000000f0c0f7219 */ /* 0x000fe400000006ff */
[----:B------:R-:W-:Y:S02]  /*07a0*/  SEL R3, R14, RZ, P3 ;  /* 0x000000ff0e037207 */ /* 0x000fe40001800000 */
[----:B------:R-:W-:Y:S02]  /*07b0*/  ISETP.NE.AND P1, PT, R15, RZ, P1 ;  /* 0x000000ff0f00720c */ /* 0x000fe40000f25270 */
[----:B------:R-:W-:Y:S02]  /*07c0*/  SHF.R.U32.HI R3, RZ, R3, R12 ;  /* 0x00000003ff037219 */ /* 0x000fe4000001160c */
[----:B------:R-:W-:-:S02]  /*07d0*/  PLOP3.LUT P0, PT, P0, P1, PT, 0xf8, 0x8f ;  /* 0x00000000008f781c */ /* 0x000fc40000703f70 */
[----:B------:R-:W-:Y:S02]  /*07e0*/  SHF.R.U32.HI R15, RZ, 0x1, R3 ;  /* 0x00000001ff0f7819 */ /* 0x000fe40000011603 */
[----:B------:R-:W-:-:S04]  /*07f0*/  SEL R10, RZ, 0x1, !P0 ;  /* 0x00000001ff0a7807 */ /* 0x000fc80004000000 */
[----:B------:R-:W-:-:S04]  /*0800*/  LOP3.LUT R10, R10, 0x1, R15, 0xf8, !PT ;  /* 0x000000010a0a7812 */ /* 0x000fc800078ef80f */
[----:B------:R-:W-:-:S05]  /*0810*/  LOP3.LUT R10, R10, R3, RZ, 0xc0, !PT ;  /* 0x000000030a0a7212 */ /* 0x000fca00078ec0ff */
[----:B------:R-:W-:-:S05]  /*0820*/  IMAD.IADD R15, R15, 0x1, R10 ;  /* 0x000000010f0f7824 */ /* 0x000fca00078e020a */
[----:B------:R-:W-:Y:S01]  /*0830*/  LOP3.LUT R0, R15, R0, RZ, 0xfc, !PT ;  /* 0x000000000f007212 */ /* 0x000fe200078efcff */
[----:B------:R-:W-:Y:S06]  /*0840*/  BRA `(.L_x_18) ;  /* 0x0000000000107947 */ /* 0x000fec0003800000 */
.L_x_17:
[----:B------:R-:W-:-:S04]  /*0850*/  LOP3.LUT R0, R0, 0x80000000, RZ, 0xc0, !PT ;  /* 0x8000000000007812 */ /* 0x000fc800078ec0ff */
[----:B------:R-:W-:Y:S01]  /*0860*/  LOP3.LUT R0, R0, 0x7f800000, RZ, 0xfc, !PT ;  /* 0x7f80000000007812 */ /* 0x000fe200078efcff */
[----:B------:R-:W-:Y:S06]  /*0870*/  BRA `(.L_x_18) ;  /* 0x0000000000047947 */ /* 0x000fec0003800000 */
.L_x_16:
[----:B------:R-:W-:-:S07]  /*0880*/  IMAD R0, R15, 0x800000, R0 ;  /* 0x008000000f007824 */ /* 0x000fce00078e0200 */
.L_x_18:
[----:B------:R-:W-:Y:S05]  /*0890*/  BSYNC.RECONVERGENT B3 ;  /* 0x0000000000037941 */ /* 0x000fea0003800200 */
.L_x_15:
[----:B------:R-:W-:Y:S05]  /*08a0*/  BRA `(.L_x_19) ;  /* 0x0000000000207947 */ /* 0x000fea0003800000 */
.L_x_14:
[----:B------:R-:W-:-:S04]  /*08b0*/  LOP3.LUT R0, R15, 0x80000000, R14, 0x48, !PT ;  /* 0x800000000f007812 */ /* 0x000fc800078e480e */
[----:B------:R-:W-:Y:S01]  /*08c0*/  LOP3.LUT R0, R0, 0x7f800000, RZ, 0xfc, !PT ;  /* 0x7f80000000007812 */ /* 0x000fe200078efcff */
[----:B------:R-:W-:Y:S06]  /*08d0*/  BRA `(.L_x_19) ;  /* 0x0000000000147947 */ /* 0x000fec0003800000 */
.L_x_13:
[----:B------:R-:W-:Y:S01]  /*08e0*/  LOP3.LUT R0, R15, 0x80000000, R14, 0x48, !PT ;  /* 0x800000000f007812 */ /* 0x000fe200078e480e */
[----:B------:R-:W-:Y:S06]  /*08f0*/  BRA `(.L_x_19) ;  /* 0x00000000000c7947 */ /* 0x000fec0003800000 */
.L_x_12:
[----:B------:R-:W0:Y:S01]  /*0900*/  MUFU.RSQ R0, -QNAN ;  /* 0xffc0000000007908 */ /* 0x000e220000001400 */
[----:B------:R-:W-:Y:S05]  /*0910*/  BRA `(.L_x_19) ;  /* 0x0000000000047947 */ /* 0x000fea0003800000 */
.L_x_11:
[----:B------:R-:W-:-:S07]  /*0920*/  FADD.FTZ R0, R0, R3 ;  /* 0x0000000300007221 */ /* 0x000fce0000010000 */
.L_x_19:
[----:B------:R-:W-:Y:S05]  /*0930*/  BSYNC.RECONVERGENT B2 ;  /* 0x0000000000027941 */ /* 0x000fea0003800200 */
.L_x_9:
[----:B------:R-:W-:-:S04]  /*0940*/  IMAD.MOV.U32 R3, RZ, RZ, 0x0 ;  /* 0x00000000ff037424 */ /* 0x000fc800078e00ff */
[----:B0-----:R-:W-:Y:S05]  /*0950*/  RET.REL.NODEC R2 `(_Z26kernel_elementWiseDivisionPKfS0_Pfjj) ;  /* 0xfffffff402a87950 */ /* 0x001fea0003c3ffff */
.L_x_20:
        /* <DEDUP_REMOVED lines=10> */
.L_x_34:


//--------------------- .text._Z15kernel_convolvePKfS0_Pfjj --------------------------
	.section	.text._Z15kernel_convolvePKfS0_Pfjj,"ax",@progbits
	.align	128
        .global         _Z15kernel_convolvePKfS0_Pfjj
        .type           _Z15kernel_convolvePKfS0_Pfjj,@function
        .size           _Z15kernel_convolvePKfS0_Pfjj,(.L_x_37 - _Z15kernel_convolvePKfS0_Pfjj)
        .other          _Z15kernel_convolvePKfS0_Pfjj,@"STO_CUDA_ENTRY STV_DEFAULT"
_Z15kernel_convolvePKfS0_Pfjj:
.text._Z15kernel_convolvePKfS0_Pfjj:
[----:B------:R-:W-:Y:S01]  /*0000*/  LDC R1, c[0x0][0x37c] ;  /* 0x0000df00ff017b82 */ /* 0x000fe20000000800 */
[----:B------:R-:W0:Y:S01]  /*0010*/  S2R R0, SR_CTAID.X ;  /* 0x0000000000007919 */ /* 0x000e220000002500 */
[----:B------:R-:W1:Y:S01]  /*0020*/  LDCU.64 UR8, c[0x0][0x398] ;  /* 0x00007300ff0877ac */ /* 0x000e620008000a00 */
[----:B------:R-:W0:Y:S01]  /*0030*/  S2R R3, SR_TID.X ;  /* 0x0000000000037919 */ /* 0x000e220000002100 */
[----:B------:R-:W0:Y:S01]  /*0040*/  LDCU UR4, c[0x0][0x360] ;  /* 0x00006c00ff0477ac */ /* 0x000e220008000800 */
[----:B------:R-:W2:Y:S01]  /*0050*/  LDCU UR6, c[0x0][0x370] ;  /* 0x00006e00ff0677ac */ /* 0x000ea20008000800 */
[----:B-1----:R-:W-:Y:S01]  /*0060*/  UIMAD UR5, UR9, UR8, URZ ;  /* 0x00000008090572a4 */ /* 0x002fe2000f8e02ff */
[----:B0-----:R-:W-:Y:S01]  /*0070*/  IMAD R0, R0, UR4, R3 ;  /* 0x0000000400007c24 */ /* 0x001fe2000f8e0203 */
[----:B--2---:R-:W-:-:S04]  /*0080*/  UIMAD UR4, UR4, UR6, URZ ;  /* 0x00000006040472a4 */ /* 0x004fc8000f8e02ff */
[----:B------:R-:W-:-:S13]  /*0090*/  ISETP.GE.AND P0, PT, R0, UR5, PT ;  /* 0x0000000500007c0c */ /* 0x000fda000bf06270 */
[----:B------:R-:W-:Y:S05]  /*00a0*/  @P0 EXIT ;  /* 0x000000000000094d */ /* 0x000fea0003800000 */
[----:B------:R-:W-:Y:S01]  /*00b0*/  UISETP.NE.AND UP0, UPT, UR9, URZ, UPT ;  /* 0x000000ff0900728c */ /* 0x000fe2000bf05270 */
[----:B------:R-:W0:Y:S01]  /*00c0*/  LDCU.64 UR6, c[0x0][0x358] ;  /* 0x00006b00ff0677ac */ /* 0x000e220008000a00 */
[----:B------:R-:W1:Y:S07]  /*00d0*/  LDCU UR10, c[0x0][0x39c] ;  /* 0x00007380ff0a77ac */ /* 0x000e6e0008000800 */
[----:B------:R-:W-:Y:S05]  /*00e0*/  BRA.U !UP0, `(.L_x_21) ;  /* 0x0000000108c07547 */ /* 0x000fea000b800000 */
.L_x_25:
[----:B------:R-:W2:Y:S01]  /*00f0*/  LDCU UR8, c[0x0][0x398] ;  /* 0x00007300ff0877ac */ /* 0x000ea20008000800 */
[----:B------:R-:W-:Y:S01]  /*0100*/  HFMA2 R2, -RZ, RZ, 0, 0 ;  /* 0x00000000ff027431 */ /* 0x000fe200000001ff */
[----:B------:R-:W-:Y:S01]  /*0110*/  BSSY.RECONVERGENT B0, `(.L_x_22) ;  /* 0x000001c000007945 */ /* 0x000fe20003800200 */
[----:B--2---:R-:W2:Y:S01]  /*0120*/  I2F.U32.RP R4, UR8 ;  /* 0x0000000800047d06 */ /* 0x004ea20008209000 */
[----:B------:R-:W-:-:S07]  /*0130*/  ISETP.NE.U32.AND P1, PT, RZ, UR8, PT ;  /* 0x00000008ff007c0c */ /* 0x000fce000bf25070 */
[----:B--2---:R-:W2:Y:S02]  /*0140*/  MUFU.RCP R4, R4 ;  /* 0x0000000400047308 */ /* 0x004ea40000001000 */
[----:B--2---:R-:W-:-:S06]  /*0150*/  IADD3 R5, PT, PT, R4, 0xffffffe, RZ ;  /* 0x0ffffffe04057810 */ /* 0x004fcc0007ffe0ff */
[----:B------:R-:W2:Y:S02]  /*0160*/  F2I.FTZ.U32.TRUNC.NTZ R3, R5 ;  /* 0x0000000500037305 */ /* 0x000ea4000021f000 */
[----:B--2---:R-:W-:-:S04]  /*0170*/  IMAD.MOV R7, RZ, RZ, -R3 ;  /* 0x000000ffff077224 */ /* 0x004fc800078e0a03 */
[----:B------:R-:W-:-:S04]  /*0180*/  IMAD R7, R7, UR8, RZ ;  /* 0x0000000807077c24 */ /* 0x000fc8000f8e02ff */
[----:B------:R-:W-:-:S06]  /*0190*/  IMAD.HI.U32 R3, R3, R7, R2 ;  /* 0x0000000703037227 */ /* 0x000fcc00078e0002 */
[----:B------:R-:W-:-:S04]  /*01a0*/  IMAD.HI.U32 R3, R3, R0, RZ ;  /* 0x0000000003037227 */ /* 0x000fc800078e00ff */
[----:B------:R-:W-:-:S04]  /*01b0*/  IMAD.MOV R3, RZ, RZ, -R3 ;  /* 0x000000ffff037224 */ /* 0x000fc800078e0a03 */
[----:B------:R-:W-:Y:S02]  /*01c0*/  IMAD R6, R3, UR8, R0 ;  /* 0x0000000803067c24 */ /* 0x000fe4000f8e0200 */
[----:B------:R-:W2:Y:S03]  /*01d0*/  LDC.64 R2, c[0x0][0x390] ;  /* 0x0000e400ff027b82 */ /* 0x000ea60000000a00 */
[----:B------:R-:W-:-:S13]  /*01e0*/  ISETP.GE.U32.AND P0, PT, R6, UR8, PT ;  /* 0x0000000806007c0c */ /* 0x000fda000bf06070 */
[----:B------:R-:W-:-:S04]  /*01f0*/  @P0 IADD3 R6, PT, PT, R6, -UR8, RZ ;  /* 0x8000000806060c10 */ /* 0x000fc8000fffe0ff */
[----:B------:R-:W-:Y:S01]  /*0200*/  ISETP.GE.U32.AND P0, PT, R6, UR8, PT ;  /* 0x0000000806007c0c */ /* 0x000fe2000bf06070 */
[----:B--2---:R-:W-:-:S05]  /*0210*/  IMAD.WIDE R2, R0, 0x4, R2 ;  /* 0x0000000400027825 */ /* 0x004fca00078e0202 */
[----:B0-----:R0:W-:Y:S07]  /*0220*/  STG.E desc[UR6][R2.64], RZ ;  /* 0x000000ff02007986 */ /* 0x0011ee000c101906 */
[----:B------:R-:W-:Y:S01]  /*0230*/  @P0 VIADD R6, R6, -UR8 ;  /* 0x8000000806060c36 */ /* 0x000fe20008000000 */
[----:B------:R-:W-:-:S04]  /*0240*/  @!P1 LOP3.LUT R6, RZ, UR8, RZ, 0x33, !PT ;  /* 0x00000008ff069c12 */ /* 0x000fc8000f8e33ff */
[----:B------:R-:W-:-:S05]  /*0250*/  IADD3 R5, PT, PT, -R6, RZ, RZ ;  /* 0x000000ff06057210 */ /* 0x000fca0007ffe1ff */
[----:B------:R-:W-:-:S05]  /*0260*/  IMAD R4, R5, UR8, R0 ;  /* 0x0000000805047c24 */ /* 0x000fca000f8e0200 */
[----:B------:R-:W-:Y:S01]  /*0270*/  ISETP.GE.U32.AND P1, PT, R4, UR8, PT ;  /* 0x0000000804007c0c */ /* 0x000fe2000bf26070 */
[----:B0-----:R-:W-:-:S12]  /*0280*/  IMAD.MOV.U32 R4, RZ, RZ, RZ ;  /* 0x000000ffff047224 */ /* 0x001fd800078e00ff */
.L_x_24:
[----:B------:R-:W-:Y:S05]  /*0290*/  @!P1 BRA `(.L_x_23) ;  /* 0x0000000000209947 */ /* 0x000fea0003800000 */
[----:B------:R-:W-:-:S04]  /*02a0*/  IADD3 R4, PT, PT, R4, 0x1, RZ ;  /* 0x0000000104047810 */ /* 0x000fc80007ffe0ff */
[----:B-1----:R-:W-:-:S13]  /*02b0*/  ISETP.NE.AND P0, PT, R4, UR10, PT ;  /* 0x0000000a04007c0c */ /* 0x002fda000bf05270 */
[----:B------:R-:W-:Y:S05]  /*02c0*/  @P0 BRA `(.L_x_24) ;  /* 0xfffffffc00f00947 */ /* 0x000fea000383ffff */
[----:B------:R-:W-:Y:S05]  /*02d0*/  BSYNC.RECONVERGENT B0 ;  /* 0x0000000000007941 */ /* 0x000fea0003800200 */
.L_x_22:
[----:B------:R-:W-:-:S05]  /*02e0*/  VIADD R0, R0, UR4 ;  /* 0x0000000400007c36 */ /* 0x000fca0008000000 */
[----:B------:R-:W-:-:S13]  /*02f0*/  ISETP.GE.AND P0, PT, R0, UR5, PT ;  /* 0x0000000500007c0c */ /* 0x000fda000bf06270 */
[----:B------:R-:W-:Y:S05]  /*0300*/  @!P0 BRA `(.L_x_25) ;  /* 0xfffffffc00788947 */ /* 0x000fea000383ffff */
[----:B------:R-:W-:Y:S05]  /*0310*/  EXIT ;  /* 0x000000000000794d */ /* 0x000fea0003800000 */
.L_x_23:
[----:B------:R-:W0:Y:S01]  /*0320*/  LDC.64 R8, c[0x0][0x380] ;  /* 0x0000e000ff087b82 */ /* 0x000e220000000a00 */
[----:B------:R-:W-:Y:S01]  /*0330*/  HFMA2 R15, -RZ, RZ, 0, 0 ;  /* 0x00000000ff0f7431 */ /* 0x000fe200000001ff */
[----:B------:R-:W-:-:S06]  /*0340*/  MOV R13, RZ ;  /* 0x000000ff000d7202 */ /* 0x000fcc0000000f00 */
[----:B------:R-:W2:Y:S02]  /*0350*/  LDC.64 R10, c[0x0][0x388] ;  /* 0x0000e200ff0a7b82 */ /* 0x000ea40000000a00 */
.L_x_26:
[----:B------:R-:W-:Y:S02]  /*0360*/  IMAD.IADD R7, R0, 0x1, -R13 ;  /* 0x0000000100077824 */ /* 0x000fe400078e0a0d */
[----:B0-----:R-:W-:-:S04]  /*0370*/  IMAD.WIDE.U32 R4, R13, 0x4, R8 ;  /* 0x000000040d047825 */ /* 0x001fc800078e0008 */
[----:B--2---:R-:W-:Y:S02]  /*0380*/  IMAD.WIDE.U32 R6, R7, 0x4, R10 ;  /* 0x0000000407067825 */ /* 0x004fe400078e000a */
[----:B------:R-:W2:Y:S04]  /*0390*/  LDG.E R4, desc[UR6][R4.64] ;  /* 0x0000000604047981 */ /* 0x000ea8000c1e1900 */
[----:B------:R-:W2:Y:S01]  /*03a0*/  LDG.E R6, desc[UR6][R6.64] ;  /* 0x0000000606067981 */ /* 0x000ea2000c1e1900 */
[----:B------:R-:W-:Y:S01]  /*03b0*/  IADD3 R13, PT, PT, R13, 0x1, RZ ;  /* 0x000000010d0d7810 */ /* 0x000fe20007ffe0ff */
[----:B--23--:R-:W-:-:S05]  /*03c0*/  FFMA R15, R4, R6, R15 ;  /* 0x00000006040f7223 */ /* 0x00cfca000000000f */
[----:B------:R3:W-:Y:S01]  /*03d0*/  STG.E desc[UR6][R2.64], R15 ;  /* 0x0000000f02007986 */ /* 0x0007e2000c101906 */
[----:B------:R-:W-:Y:S05]  /*03e0*/  BRA `(.L_x_26) ;  /* 0xfffffffc00dc7947 */ /* 0x000fea000383ffff */
.L_x_21:
[----:B------:R-:W2:Y:S02]  /*03f0*/  LDC.64 R4, c[0x0][0x390] ;  /* 0x0000e400ff047b82 */ /* 0x000ea40000000a00 */
.L_x_27:
[C---:B--2---:R-:W-:Y:S01]  /*0400*/  IMAD.WIDE R2, R0.reuse, 0x4, R4 ;  /* 0x0000000400027825 */ /* 0x044fe200078e0204 */
[----:B------:R-:W-:-:S04]  /*0410*/  IADD3 R0, PT, PT, R0, UR4, RZ ;  /* 0x0000000400007c10 */ /* 0x000fc8000fffe0ff */
[----:B0-----:R3:W-:Y:S01]  /*0420*/  STG.E desc[UR6][R2.64], RZ ;  /* 0x000000ff02007986 */ /* 0x0017e2000c101906 */
[----:B------:R-:W-:-:S13]  /*0430*/  ISETP.GE.AND P0, PT, R0, UR5, PT ;  /* 0x0000000500007c0c */ /* 0x000fda000bf06270 */
[----:B---3--:R-:W-:Y:S05]  /*0440*/  @!P0 BRA `(.L_x_27) ;  /* 0xfffffffc00ec8947 */ /* 0x008fea000383ffff */
[----:B-1----:R-:W-:Y:S05]  /*0450*/  EXIT ;  /* 0x000000000000794d */ /* 0x002fea0003800000 */
.L_x_28:
        /* <DEDUP_REMOVED lines=10> */
.L_x_37:


//--------------------- .text._Z21kernel_internalMemcpyPfPKfjj --------------------------
	.section	.text._Z21kernel_internalMemcpyPfPKfjj,"ax",@progbits
	.align	128
        .global         _Z21kernel_internalMemcpyPfPKfjj
        .type           _Z21kernel_internalMemcpyPfPKfjj,@function
        .size           _Z21kernel_internalMemcpyPfPKfjj,(.L_x_38 - _Z21kernel_internalMemcpyPfPKfjj)
        .other          _Z21kernel_internalMemcpyPfPKfjj,@"STO_CUDA_ENTRY STV_DEFAULT"
_Z21kernel_internalMemcpyPfPKfjj:
.text._Z21kernel_internalMemcpyPfPKfjj:
[----:B------:R-:W-:Y:S01]  /*0000*/  LDC R1, c[0x0][0x37c] ;  /* 0x0000df00ff017b82 */ /* 0x000fe20000000800 */
[----:B------:R-:W0:Y:S01]  /*0010*/  S2R R7, SR_CTAID.X ;  /* 0x0000000000077919 */ /* 0x000e220000002500 */
[----:B------:R-:W1:Y:S01]  /*0020*/  LDCU.64 UR4, c[0x0][0x390] ;  /* 0x00007200ff0477ac */ /* 0x000e620008000a00 */
[----:B------:R-:W0:Y:S01]  /*0030*/  S2R R0, SR_TID.X ;  /* 0x0000000000007919 */ /* 0x000e220000002100 */
[----:B------:R-:W0:Y:S04]  /*0040*/  LDCU UR6, c[0x0][0x360] ;  /* 0x00006c00ff0677ac */ /* 0x000e280008000800 */
[----:B------:R-:W2:Y:S01]  /*0050*/  LDC R2, c[0x0][0x370] ;  /* 0x0000dc00ff027b82 */ /* 0x000ea20000000800 */
[----:B-1----:R-:W-:Y:S01]  /*0060*/  UIMAD UR4, UR5, UR4, URZ ;  /* 0x00000004050472a4 */ /* 0x002fe2000f8e02ff */
[----:B0-----:R-:W-:-:S02]  /*0070*/  IMAD R7, R7, UR6, R0 ;  /* 0x0000000607077c24 */ /* 0x001fc4000f8e0200 */
[----:B--2---:R-:W-:-:S03]  /*0080*/  IMAD R0, R2, UR6, RZ ;  /* 0x0000000602007c24 */ /* 0x004fc6000f8e02ff */
[----:B------:R-:W-:-:S13]  /*0090*/  ISETP.GE.AND P0, PT, R7, UR4, PT ;  /* 0x0000000407007c0c */ /* 0x000fda000bf06270 */
[----:B------:R-:W-:Y:S05]  /*00a0*/  @P0 EXIT ;  /* 0x000000000000094d */ /* 0x000fea0003800000 */
[----:B------:R-:W0:Y:S01]  /*00b0*/  I2F.U32.RP R8, R0 ;  /* 0x0000000000087306 */ /* 0x000e220000209000 */
[C---:B------:R-:W-:Y:S01]  /*00c0*/  IADD3 R4, PT, PT, R0.reuse, R7, RZ ;  /* 0x0000000700047210 */ /* 0x040fe20007ffe0ff */
[----:B------:R-:W-:Y:S01]  /*00d0*/  IMAD.MOV R9, RZ, RZ, -R0 ;  /* 0x000000ffff097224 */ /* 0x000fe200078e0a00 */
[----:B------:R-:W-:Y:S01]  /*00e0*/  ISETP.NE.U32.AND P2, PT, R0, RZ, PT ;  /* 0x000000ff0000720c */ /* 0x000fe20003f45070 */
[----:B------:R-:W1:Y:S01]  /*00f0*/  LDCU.64 UR6, c[0x0][0x358] ;  /* 0x00006b00ff0677ac */ /* 0x000e620008000a00 */
[C---:B------:R-:W-:Y:S01]  /*0100*/  ISETP.GE.AND P0, PT, R4.reuse, UR4, PT ;  /* 0x0000000404007c0c */ /* 0x040fe2000bf06270 */
[----:B------:R-:W-:Y:S01]  /*0110*/  BSSY.RECONVERGENT B0, `(.L_x_29) ;  /* 0x0000027000007945 */ /* 0x000fe20003800200 */
[----:B------:R-:W-:Y:S02]  /*0120*/  VIMNMX R5, PT, PT, R4, UR4, !PT ;  /* 0x0000000404057c48 */ /* 0x000fe4000ffe0100 */
[----:B------:R-:W-:-:S04]  /*0130*/  SEL R6, RZ, 0x1, P0 ;  /* 0x00000001ff067807 */ /* 0x000fc80000000000 */
[----:B------:R-:W-:Y:S01]  /*0140*/  IADD3 R5, PT, PT, R5, -R4, -R6 ;  /* 0x8000000405057210 */ /* 0x000fe20007ffe806 */
[----:B0-----:R-:W0:Y:S02]  /*0150*/  MUFU.RCP R8, R8 ;  /* 0x0000000800087308 */ /* 0x001e240000001000 */
[----:B0-----:R-:W-:-:S06]  /*0160*/  IADD3 R2, PT, PT, R8, 0xffffffe, RZ ;  /* 0x0ffffffe08027810 */ /* 0x001fcc0007ffe0ff */
[----:B------:R0:W2:Y:S02]  /*0170*/  F2I.FTZ.U32.TRUNC.NTZ R3, R2 ;  /* 0x0000000200037305 */ /* 0x0000a4000021f000 */
[----:B0-----:R-:W-:Y:S02]  /*0180*/  IMAD.MOV.U32 R2, RZ, RZ, RZ ;  /* 0x000000ffff027224 */ /* 0x001fe400078e00ff */
[----:B--2---:R-:W-:-:S04]  /*0190*/  IMAD R9, R9, R3, RZ ;  /* 0x0000000309097224 */ /* 0x004fc800078e02ff */
[----:B------:R-:W-:-:S06]  /*01a0*/  IMAD.HI.U32 R8, R3, R9, R2 ;  /* 0x0000000903087227 */ /* 0x000fcc00078e0002 */
[----:B------:R-:W-:-:S05]  /*01b0*/  IMAD.HI.U32 R9, R8, R5, RZ ;  /* 0x0000000508097227 */ /* 0x000fca00078e00ff */
[----:B------:R-:W-:-:S05]  /*01c0*/  IADD3 R2, PT, PT, -R9, RZ, RZ ;  /* 0x000000ff09027210 */ /* 0x000fca0007ffe1ff */
[----:B------:R-:W-:Y:S02]  /*01d0*/  IMAD R5, R0, R2, R5 ;  /* 0x0000000200057224 */ /* 0x000fe400078e0205 */
[----:B------:R-:W0:Y:S03]  /*01e0*/  LDC.64 R2, c[0x0][0x388] ;  /* 0x0000e200ff027b82 */ /* 0x000e260000000a00 */
[----:B------:R-:W-:-:S13]  /*01f0*/  ISETP.GE.U32.AND P0, PT, R5, R0, PT ;  /* 0x000000000500720c */ /* 0x000fda0003f06070 */
[----:B------:R-:W-:Y:S01]  /*0200*/  @P0 IMAD.IADD R5, R5, 0x1, -R0 ;  /* 0x0000000105050824 */ /* 0x000fe200078e0a00 */
[----:B------:R-:W-:-:S04]  /*0210*/  @P0 IADD3 R9, PT, PT, R9, 0x1, RZ ;  /* 0x0000000109090810 */ /* 0x000fc80007ffe0ff */
[-C--:B------:R-:W-:Y:S02]  /*0220*/  ISETP.GE.U32.AND P1, PT, R5, R0.reuse, PT ;  /* 0x000000000500720c */ /* 0x080fe40003f26070 */
[----:B------:R-:W2:Y:S11]  /*0230*/  LDC.64 R4, c[0x0][0x380] ;  /* 0x0000e000ff047b82 */ /* 0x000eb60000000a00 */
[----:B------:R-:W-:Y:S01]  /*0240*/  @P1 VIADD R9, R9, 0x1 ;  /* 0x0000000109091836 */ /* 0x000fe20000000000 */
[----:B------:R-:W-:-:S04]  /*0250*/  @!P2 LOP3.LUT R9, RZ, R0, RZ, 0x33, !PT ;  /* 0x00000000ff09a212 */ /* 0x000fc800078e33ff */
[----:B------:R-:W-:-:S04]  /*0260*/  IADD3 R6, PT, PT, R6, R9, RZ ;  /* 0x0000000906067210 */ /* 0x000fc80007ffe0ff */
[C---:B------:R-:W-:Y:S02]  /*0270*/  LOP3.LUT R8, R6.reuse, 0x3, RZ, 0xc0, !PT ;  /* 0x0000000306087812 */ /* 0x040fe400078ec0ff */
[----:B------:R-:W-:Y:S02]  /*0280*/  ISETP.GE.U32.AND P1, PT, R6, 0x3, PT ;  /* 0x000000030600780c */ /* 0x000fe40003f26070 */
[----:B------:R-:W-:-:S13]  /*0290*/  ISETP.NE.AND P0, PT, R8, 0x3, PT ;  /* 0x000000030800780c */ /* 0x000fda0003f05270 */
[----:B01----:R-:W-:Y:S05]  /*02a0*/  @!P0 BRA `(.L_x_30) ;  /* 0x0000000000348947 */ /* 0x003fea0003800000 */
[----:B------:R-:W0:Y:S01]  /*02b0*/  LDC.64 R12, c[0x0][0x380] ;  /* 0x0000e000ff0c7b82 */ /* 0x000e220000000a00 */
[----:B------:R-:W-:-:S05]  /*02c0*/  VIADD R6, R6, 0x1 ;  /* 0x0000000106067836 */ /* 0x000fca0000000000 */
[----:B------:R-:W-:Y:S02]  /*02d0*/  LOP3.LUT R6, R6, 0x3, RZ, 0xc0, !PT ;  /* 0x0000000306067812 */ /* 0x000fe400078ec0ff */
[----:B------:R-:W1:Y:S02]  /*02e0*/  LDC.64 R14, c[0x0][0x388] ;  /* 0x0000e200ff0e7b82 */ /* 0x000e640000000a00 */
[----:B------:R-:W-:-:S07]  /*02f0*/  IADD3 R6, PT, PT, -R6, RZ, RZ ;  /* 0x000000ff06067210 */ /* 0x000fce0007ffe1ff */
.L_x_31:
[----:B-1-3--:R-:W-:-:S06]  /*0300*/  IMAD.WIDE R10, R7, 0x4, R14 ;  /* 0x00000004070a7825 */ /* 0x00afcc00078e020e */
[----:B------:R-:W3:Y:S01]  /*0310*/  LDG.E R11, desc[UR6][R10.64] ;  /* 0x000000060a0b7981 */ /* 0x000ee2000c1e1900 */
[----:B0-----:R-:W-:Y:S01]  /*0320*/  IMAD.WIDE R8, R7, 0x4, R12 ;  /* 0x0000000407087825 */ /* 0x001fe200078e020c */
[----:B------:R-:W-:-:S03]  /*0330*/  IADD3 R7, PT, PT, R0, R7, RZ ;  /* 0x0000000700077210 */ /* 0x000fc60007ffe0ff */
[----:B------:R-:W-:-:S05]  /*0340*/  VIADD R6, R6, 0x1 ;  /* 0x0000000106067836 */ /* 0x000fca0000000000 */
[----:B------:R-:W-:Y:S01]  /*0350*/  ISETP.NE.AND P0, PT, R6, RZ, PT ;  /* 0x000000ff0600720c */ /* 0x000fe20003f05270 */
[----:B---3--:R3:W-:-:S12]  /*0360*/  STG.E desc[UR6][R8.64], R11 ;  /* 0x0000000b08007986 */ /* 0x0087d8000c101906 */
[----:B------:R-:W-:Y:S05]  /*0370*/  @P0 BRA `(.L_x_31) ;  /* 0xfffffffc00e00947 */ /* 0x000fea000383ffff */
.L_x_30:
[----:B------:R-:W-:Y:S05]  /*0380*/  BSYNC.RECONVERGENT B0 ;  /* 0x0000000000007941 */ /* 0x000fea0003800200 */
.L_x_29:
[----:B------:R-:W-:Y:S05]  /*0390*/  @!P1 EXIT ;  /* 0x000000000000994d */ /* 0x000fea0003800000 */
.L_x_32:
[----:B0-----:R-:W-:-:S05]  /*03a0*/  IMAD.WIDE R18, R7, 0x4, R2 ;  /* 0x0000000407127825 */ /* 0x001fca00078e0202 */
[----:B------:R-:W4:Y:S01]  /*03b0*/  LDG.E R23, desc[UR6][R18.64] ;  /* 0x0000000612177981 */ /* 0x000f22000c1e1900 */
[----:B--2---:R-:W-:-:S04]  /*03c0*/  IMAD.WIDE R20, R7, 0x4, R4 ;  /* 0x0000000407147825 */ /* 0x004fc800078e0204 */
[C---:B---3--:R-:W-:Y:S01]  /*03d0*/  IMAD.WIDE R8, R0.reuse, 0x4, R18 ;  /* 0x0000000400087825 */ /* 0x048fe200078e0212 */
[----:B----4-:R0:W-:Y:S04]  /*03e0*/  STG.E desc[UR6][R20.64], R23 ;  /* 0x0000001714007986 */ /* 0x0101e8000c101906 */
[----:B------:R-:W2:Y:S01]  /*03f0*/  LDG.E R25, desc[UR6][R8.64] ;  /* 0x0000000608197981 */ /* 0x000ea2000c1e1900 */
[----:B------:R-:W-:-:S04]  /*0400*/  IMAD.WIDE R10, R0, 0x4, R20 ;  /* 0x00000004000a7825 */ /* 0x000fc800078e0214 */
[C---:B------:R-:W-:Y:S01]  /*0410*/  IMAD.WIDE R12, R0.reuse, 0x4, R8 ;  /* 0x00000004000c7825 */ /* 0x040fe200078e0208 */
[----:B--2---:R0:W-:Y:S04]  /*0420*/  STG.E desc[UR6][R10.64], R25 ;  /* 0x000000190a007986 */ /* 0x0041e8000c101906 */
[----:B------:R-:W2:Y:S01]  /*0430*/  LDG.E R27, desc[UR6][R12.64] ;  /* 0x000000060c1b7981 */ /* 0x000ea2000c1e1900 */
[----:B------:R-:W-:-:S04]  /*0440*/  IMAD.WIDE R14, R0, 0x4, R10 ;  /* 0x00000004000e7825 */ /* 0x000fc800078e020a */
[C---:B------:R-:W-:Y:S01]  /*0450*/  IMAD.WIDE R16, R0.reuse, 0x4, R12 ;  /* 0x0000000400107825 */ /* 0x040fe200078e020c */
[----:B--2---:R0:W-:Y:S05]  /*0460*/  STG.E desc[UR6][R14.64], R27 ;  /* 0x0000001b0e007986 */ /* 0x0041ea000c101906 */
[----:B------:R-:W2:Y:S01]  /*0470*/  LDG.E R17, desc[UR6][R16.64] ;  /* 0x0000000610117981 */ /* 0x000ea2000c1e1900 */
[C---:B------:R-:W-:Y:S01]  /*0480*/  IMAD.WIDE R18, R0.reuse, 0x4, R14 ;  /* 0x0000000400127825 */ /* 0x040fe200078e020e */
[----:B------:R-:W-:-:S04]  /*0490*/  LEA R7, R0, R7, 0x2 ;  /* 0x0000000700077211 */ /* 0x000fc800078e10ff */
[----:B------:R-:W-:Y:S01]  /*04a0*/  ISETP.GE.AND P0, PT, R7, UR4, PT ;  /* 0x0000000407007c0c */ /* 0x000fe2000bf06270 */
[----:B--2---:R0:W-:-:S12]  /*04b0*/  STG.E desc[UR6][R18.64], R17 ;  /* 0x0000001112007986 */ /* 0x0041d8000c101906 */
[----:B------:R-:W-:Y:S05]  /*04c0*/  @!P0 BRA `(.L_x_32) ;  /* 0xfffffffc00b48947 */ /* 0x000fea000383ffff */
[----:B------:R-:W-:Y:S05]  /*04d0*/  EXIT ;  /* 0x000000000000794d */ /* 0x000fea0003800000 */
.L_x_33:
        /* <DEDUP_REMOVED lines=10> */
.L_x_38:


//--------------------- .nv.shared.reserved.0     --------------------------
	.section	.nv.shared.reserved.0,"aw",@nobits
	.weak		__nv_reservedSMEM_offset_0_alias
	.size		__nv_reservedSMEM_offset_0_alias, 0, 64
	.other		__nv_reservedSMEM_offset_0_alias,@"STO_CUDA_RESERVED_SHARED STV_DEFAULT"
__nv_reservedSMEM_offset_0_alias:
	.zero		0
	.zero		64


//--------------------- .nv.constant0._Z32kernel_elementWiseMultiplicationPKfS0_Pfjj --------------------------
	.section	.nv.constant0._Z32kernel_elementWiseMultiplicationPKfS0_Pfjj,"a",@progbits
	.sectionflags	@""
	.align	4
.nv.constant0._Z32kernel_elementWiseMultiplicationPKfS0_Pfjj:
	.zero		928


//--------------------- .nv.constant0._Z26kernel_elementWiseDivisionPKfS0_Pfjj --------------------------
	.section	.nv.constant0._Z26kernel_elementWiseDivisionPKfS0_Pfjj,"a",@progbits
	.sectionflags	@""
	.align	4
.nv.constant0._Z26kernel_elementWiseDivisionPKfS0_Pfjj:
	.zero		928


//--------------------- .nv.constant0._Z15kernel_convolvePKfS0_Pfjj --------------------------
	.section	.nv.constant0._Z15kernel_convolvePKfS0_Pfjj,"a",@progbits
	.sectionflags	@""
	.align	4
.nv.constant0._Z15kernel_convolvePKfS0_Pfjj:
	.zero		928


//--------------------- .nv.constant0._Z21kernel_internalMemcpyPfPKfjj --------------------------
	.section	.nv.constant0._Z21kernel_internalMemcpyPfPKfjj,"a",@progbits
	.sectionflags	@""
	.align	4
.nv.constant0._Z21kernel_internalMemcpyPfPKfjj:
	.zero		920


//--------------------- SYMBOLS --------------------------

	.type		.nv.reservedSmem.offset0,@object
	.size		.nv.reservedSmem.offset0,0x4
